	.headerflags	@"EF_CUDA_TEXMODE_UNIFIED EF_CUDA_64BIT_ADDRESS EF_CUDA_ACCELERATORS EF_CUDA_SM90 EF_CUDA_VIRTUAL_SM(EF_CUDA_SM90)"
	.elftype	@"ET_EXEC"


//--------------------- .nv.info                  --------------------------
	.section	.nv.info,"",@"SHT_CUDA_INFO"
	.align	4


	//----- nvinfo : EIATTR_REGCOUNT
	.align		4
        /*0000*/ 	.byte	0x04, 0x2f
        /*0002*/ 	.short	(.L_1 - .L_0)
	.align		4
.L_0:
        /*0004*/ 	.word	index@(triton_mm)
        /*0008*/ 	.word	0x000000a8


	//----- nvinfo : EIATTR_MIN_STACK_SIZE
	.align		4
.L_1:
        /*000c*/ 	.byte	0x04, 0x12
        /*000e*/ 	.short	(.L_3 - .L_2)
	.align		4
.L_2:
        /*0010*/ 	.word	index@(triton_mm)
        /*0014*/ 	.word	0x00000000


	//----- nvinfo : EIATTR_FRAME_SIZE
	.align		4
.L_3:
        /*0018*/ 	.byte	0x04, 0x11
        /*001a*/ 	.short	(.L_5 - .L_4)
	.align		4
.L_4:
        /*001c*/ 	.word	index@(triton_mm)
        /*0020*/ 	.word	0x00000000


	//----- nvinfo : EIATTR_MIN_STACK_SIZE
	.align		4
.L_5:
        /*0024*/ 	.byte	0x04, 0x12
        /*0026*/ 	.short	(.L_7 - .L_6)
	.align		4
.L_6:
        /*0028*/ 	.word	index@(triton_mm)
        /*002c*/ 	.word	0x00000000
.L_7:


//--------------------- .nv.info.triton_mm        --------------------------
	.section	.nv.info.triton_mm,"",@"SHT_CUDA_INFO"
	.sectionflags	@""
	.align	4


	//----- nvinfo : EIATTR_CUDA_API_VERSION
	.align		4
        /*0000*/ 	.byte	0x04, 0x37
        /*0002*/ 	.short	(.L_9 - .L_8)
.L_8:
        /*0004*/ 	.word	0x0000007c


	//----- nvinfo : EIATTR_KPARAM_INFO
	.align		4
.L_9:
        /*0008*/ 	.byte	0x04, 0x17
        /*000a*/ 	.short	(.L_11 - .L_10)
.L_10:
        /*000c*/ 	.word	0x00000000
        /*0010*/ 	.short	0x0002
        /*0012*/ 	.short	0x0010
        /*0014*/ 	.byte	0x00, 0xf0, 0x21, 0x00


	//----- nvinfo : EIATTR_KPARAM_INFO
	.align		4
.L_11:
        /*0018*/ 	.byte	0x04, 0x17
        /*001a*/ 	.short	(.L_13 - .L_12)
.L_12:
        /*001c*/ 	.word	0x00000000
        /*0020*/ 	.short	0x0001
        /*0022*/ 	.short	0x0008
        /*0024*/ 	.byte	0x00, 0xf0, 0x21, 0x00


	//----- nvinfo : EIATTR_KPARAM_INFO
	.align		4
.L_13:
        /*0028*/ 	.byte	0x04, 0x17
        /*002a*/ 	.short	(.L_15 - .L_14)
.L_14:
        /*002c*/ 	.word	0x00000000
        /*0030*/ 	.short	0x0000
        /*0032*/ 	.short	0x0000
        /*0034*/ 	.byte	0x00, 0xf0, 0x21, 0x00


	//----- nvinfo : EIATTR_SPARSE_MMA_MASK
	.align		4
.L_15:
        /*0038*/ 	.byte	0x03, 0x50
        /*003a*/ 	.short	0x0000


	//----- nvinfo : EIATTR_MAXREG_COUNT
	.align		4
        /*003c*/ 	.byte	0x03, 0x1b
        /*003e*/ 	.short	0x00ff


	//----- nvinfo : EIATTR_COOP_GROUP_MASK_REGIDS
	.align		4
        /*0040*/ 	.byte	0x04, 0x29
        /*0042*/ 	.short	(.L_17 - .L_16)


	//   ....[0]....
.L_16:
        /*0044*/ 	.word	0xffffffff


	//----- nvinfo : EIATTR_COOP_GROUP_INSTR_OFFSETS
	.align		4
.L_17:
        /*0048*/ 	.byte	0x04, 0x28
        /*004a*/ 	.short	(.L_19 - .L_18)


	//   ....[0]....
.L_18:
        /*004c*/ 	.word	0x00001e50


	//----- nvinfo : EIATTR_EXIT_INSTR_OFFSETS
	.align		4
.L_19:
        /*0050*/ 	.byte	0x04, 0x1c
        /*0052*/ 	.short	(.L_21 - .L_20)


	//   ....[0]....
.L_20:
        /*0054*/ 	.word	0x00002fe0


	//   ....[1]....
        /*0058*/ 	.word	0x00003030


	//----- nvinfo : EIATTR_MAX_THREADS
	.align		4
.L_21:
        /*005c*/ 	.byte	0x04, 0x05
        /*005e*/ 	.short	(.L_23 - .L_22)
.L_22:
        /*0060*/ 	.word	0x00000080
        /*0064*/ 	.word	0x00000001
        /*0068*/ 	.word	0x00000001


	//----- nvinfo : EIATTR_CBANK_PARAM_SIZE
	.align		4
.L_23:
        /*006c*/ 	.byte	0x03, 0x19
        /*006e*/ 	.short	0x0018


	//----- nvinfo : EIATTR_PARAM_CBANK
	.align		4
        /*0070*/ 	.byte	0x04, 0x0a
        /*0072*/ 	.short	(.L_25 - .L_24)
	.align		4
.L_24:
        /*0074*/ 	.word	index@(.nv.constant0.triton_mm)
        /*0078*/ 	.short	0x0210
        /*007a*/ 	.short	0x0018


	//----- nvinfo : EIATTR_SW_WAR
	.align		4
.L_25:
        /*007c*/ 	.byte	0x04, 0x36
        /*007e*/ 	.short	(.L_27 - .L_26)
.L_26:
        /*0080*/ 	.word	0x00000008
.L_27:


//--------------------- .nv.callgraph             --------------------------
	.section	.nv.callgraph,"",@"SHT_CUDA_CALLGRAPH"
	.align	4
	.sectionentsize	8
	.align		4
        /*0000*/ 	.word	0x00000000
	.align		4
        /*0004*/ 	.word	0xffffffff
	.align		4
        /*0008*/ 	.word	0x00000000
	.align		4
        /*000c*/ 	.word	0xfffffffe
	.align		4
        /*0010*/ 	.word	0x00000000
	.align		4
        /*0014*/ 	.word	0xfffffffd
	.align		4
        /*0018*/ 	.word	0x00000000
	.align		4
        /*001c*/ 	.word	0xfffffffc


//--------------------- .text.triton_mm           --------------------------
	.section	.text.triton_mm,"ax",@progbits
	.sectionflags	@"SHF_BARRIERS=1"
	.align	128
        .global         triton_mm
        .type           triton_mm,@function
        .size           triton_mm,(.L_x_2 - triton_mm)
        .other          triton_mm,@"STO_CUDA_ENTRY STV_DEFAULT"
triton_mm:
.text.triton_mm:
[----:B------:R-:W1:Y:S01]  /*0000*/  LDC R1, c[0x0][0x28] ;  /* 0x00000a00ff017b82 */ /* 0x000e620000000800 */
[----:B------:R-:W2:Y:S01]  /*0010*/  S2R R7, SR_CTAID.X ;  /* 0x0000000000077919 */ /* 0x000ea20000002500 */
[----:B------:R-:W-:-:S06]  /*0020*/  IMAD.MOV.U32 R5, RZ, RZ, -0x8 ;  /* 0xfffffff8ff057424 */ /* 0x000fcc00078e00ff */
[----:B------:R-:W3:Y:S01]  /*0030*/  S2UR UR4, SR_CgaCtaId ;  /* 0x00000000000479c3 */ /* 0x000ee20000008800 */
[----:B------:R-:W-:Y:S01]  /*0040*/  UMOV UR10, 0x400 ;  /* 0x00000400000a7882 */ /* 0x000fe20000000000 */
[----:B------:R-:W-:Y:S01]  /*0050*/  ULDC.64 UR14, c[0x0][0x208] ;  /* 0x00008200000e7ab9 */ /* 0x000fe20000000a00 */
[----:B------:R-:W-:Y:S01]  /*0060*/  IMAD.MOV.U32 R160, RZ, RZ, -0x80 ;  /* 0xffffff80ffa07424 */ /* 0x000fe200078e00ff */
[----:B------:R-:W-:Y:S01]  /*0070*/  UMOV UR12, 0x2 ;  /* 0x00000002000c7882 */ /* 0x000fe20000000000 */
[----:B------:R-:W-:Y:S01]  /*0080*/  UMOV UR11, 0xffffffff ;  /* 0xffffffff000b7882 */ /* 0x000fe20000000000 */
[----:B------:R-:W-:Y:S01]  /*0090*/  UMOV UR6, URZ ;  /* 0x0000003f00067c82 */ /* 0x000fe20008000000 */
[----:B------:R-:W-:Y:S01]  /*00a0*/  UMOV UR7, URZ ;  /* 0x0000003f00077c82 */ /* 0x000fe20008000000 */
[----:B---3--:R-:W-:-:S04]  /*00b0*/  UPRMT UR10, UR4, 0x654, UR10 ;  /* 0x00000654040a7896 */ /* 0x008fc8000800000a */
[----:B------:R-:W-:Y:S01]  /*00c0*/  UIADD3 UR13, UR10, 0x10000, URZ ;  /* 0x000100000a0d7890 */ /* 0x000fe2000fffe03f */
[C---:B--2---:R-:W-:Y:S01]  /*00d0*/  IMAD.HI R0, R7.reuse, 0x2aaaaaab, RZ ;  /* 0x2aaaaaab07007827 */ /* 0x044fe200078e02ff */
[----:B------:R-:W-:Y:S02]  /*00e0*/  IABS R23, R7 ;  /* 0x0000000700177213 */ /* 0x000fe40000000000 */
[----:B------:R-:W-:Y:S02]  /*00f0*/  ISETP.GE.AND P3, PT, R7, RZ, PT ;  /* 0x000000ff0700720c */ /* 0x000fe40003f66270 */
[----:B------:R-:W-:-:S04]  /*0100*/  SHF.R.U32.HI R3, RZ, 0x1f, R0 ;  /* 0x0000001fff037819 */ /* 0x000fc80000011600 */
[----:B------:R-:W-:-:S05]  /*0110*/  LEA.HI.SX32 R24, R0, R3, 0x1b ;  /* 0x0000000300187211 */ /* 0x000fca00078fdaff */
[----:B------:R-:W-:-:S05]  /*0120*/  IMAD R0, R24, R5, 0x40 ;  /* 0x0000004018007424 */ /* 0x000fca00078e0205 */
[----:B------:R-:W-:-:S04]  /*0130*/  VIMNMX R4, R0, 0x8, PT ;  /* 0x0000000800047848 */ /* 0x000fc80003fe0100 */
[-C--:B------:R-:W-:Y:S02]  /*0140*/  IABS R8, R4.reuse ;  /* 0x0000000400087213 */ /* 0x080fe40000000000 */
[-C--:B------:R-:W-:Y:S02]  /*0150*/  IABS R6, R4.reuse ;  /* 0x0000000400067213 */ /* 0x080fe40000000000 */
[----:B------:R-:W2:Y:S01]  /*0160*/  I2F.RP R0, R8 ;  /* 0x0000000800007306 */ /* 0x000ea20000209400 */
[----:B------:R-:W-:Y:S02]  /*0170*/  LOP3.LUT R26, RZ, R4, RZ, 0x33, !PT ;  /* 0x00000004ff1a7212 */ /* 0x000fe400078e33ff */
[----:B------:R-:W-:-:S05]  /*0180*/  IMAD.MOV R6, RZ, RZ, -R6 ;  /* 0x000000ffff067224 */ /* 0x000fca00078e0a06 */
[----:B--2---:R-:W2:Y:S02]  /*0190*/  MUFU.RCP R0, R0 ;  /* 0x0000000000007308 */ /* 0x004ea40000001000 */
[----:B--2---:R-:W-:Y:S02]  /*01a0*/  VIADD R2, R0, 0xffffffe ;  /* 0x0ffffffe00027836 */ /* 0x004fe40000000000 */
[----:B------:R-:W2:Y:S04]  /*01b0*/  S2R R0, SR_TID.X ;  /* 0x0000000000007919 */ /* 0x000ea80000002100 */
[----:B------:R3:W4:Y:S02]  /*01c0*/  F2I.FTZ.U32.TRUNC.NTZ R3, R2 ;  /* 0x0000000200037305 */ /* 0x000724000021f000 */
[----:B---3--:R-:W-:-:S02]  /*01d0*/  IMAD.MOV.U32 R2, RZ, RZ, RZ ;  /* 0x000000ffff027224 */ /* 0x008fc400078e00ff */
[----:B----4-:R-:W-:-:S04]  /*01e0*/  IMAD.MOV R5, RZ, RZ, -R3 ;  /* 0x000000ffff057224 */ /* 0x010fc800078e0a03 */
[----:B------:R-:W-:-:S04]  /*01f0*/  IMAD R5, R5, R8, RZ ;  /* 0x0000000805057224 */ /* 0x000fc800078e02ff */
[----:B------:R-:W-:-:S04]  /*0200*/  IMAD.HI.U32 R3, R3, R5, R2 ;  /* 0x0000000503037227 */ /* 0x000fc800078e0002 */
[----:B------:R-:W-:Y:S02]  /*0210*/  IMAD R5, R24, -0xc0, R7 ;  /* 0xffffff4018057824 */ /* 0x000fe400078e0207 */
[----:B------:R-:W-:Y:S01]  /*0220*/  IMAD.HI.U32 R2, R3, R23, RZ ;  /* 0x0000001703027227 */ /* 0x000fe200078e00ff */
[----:B--2---:R-:W-:Y:S02]  /*0230*/  SHF.R.U32.HI R28, RZ, 0x4, R0 ;  /* 0x00000004ff1c7819 */ /* 0x004fe40000011600 */
[----:B------:R-:W-:Y:S01]  /*0240*/  IABS R10, R5 ;  /* 0x00000005000a7213 */ /* 0x000fe20000000000 */
[----:B------:R-:W-:Y:S01]  /*0250*/  IMAD R23, R2, R6, R23 ;  /* 0x0000000602177224 */ /* 0x000fe200078e0217 */
[----:B------:R-:W-:Y:S01]  /*0260*/  LOP3.LUT R5, R5, R4, RZ, 0x3c, !PT ;  /* 0x0000000405057212 */ /* 0x000fe200078e3cff */
[----:B------:R-:W-:Y:S01]  /*0270*/  IMAD.SHL.U32 R2, R0, 0x8, RZ ;  /* 0x0000000800027824 */ /* 0x000fe200078e00ff */
[----:B------:R-:W-:Y:S01]  /*0280*/  SGXT.U32 R28, R28, 0x3 ;  /* 0x000000031c1c781a */ /* 0x000fe20000000000 */
[----:B------:R-:W-:Y:S01]  /*0290*/  IMAD.HI.U32 R11, R3, R10, RZ ;  /* 0x0000000a030b7227 */ /* 0x000fe200078e00ff */
[----:B------:R-:W-:-:S02]  /*02a0*/  ISETP.GT.U32.AND P1, PT, R8, R23, PT ;  /* 0x000000170800720c */ /* 0x000fc40003f24070 */
[----:B------:R-:W-:Y:S01]  /*02b0*/  SHF.R.U32.HI R3, RZ, 0x4, R0 ;  /* 0x00000004ff037819 */ /* 0x000fe20000011600 */
[----:B------:R-:W-:Y:S01]  /*02c0*/  IMAD R6, R11, R6, R10 ;  /* 0x000000060b067224 */ /* 0x000fe200078e020a */
[----:B------:R-:W-:Y:S02]  /*02d0*/  ISETP.GE.AND P4, PT, R5, RZ, PT ;  /* 0x000000ff0500720c */ /* 0x000fe40003f86270 */
[----:B------:R-:W-:Y:S02]  /*02e0*/  LOP3.LUT R10, R28, 0x30, RZ, 0xfc, !PT ;  /* 0x000000301c0a7812 */ /* 0x000fe400078efcff */
[----:B------:R-:W-:Y:S02]  /*02f0*/  ISETP.GT.U32.AND P0, PT, R8, R6, PT ;  /* 0x000000060800720c */ /* 0x000fe40003f04070 */
[----:B------:R-:W-:Y:S02]  /*0300*/  LOP3.LUT R17, R28, 0x60, RZ, 0xfc, !PT ;  /* 0x000000601c117812 */ /* 0x000fe400078efcff */
[----:B------:R-:W-:Y:S01]  /*0310*/  LOP3.LUT R5, R2, 0x40, RZ, 0xc0, !PT ;  /* 0x0000004002057812 */ /* 0x000fe200078ec0ff */
[----:B------:R-:W-:Y:S01]  /*0320*/  @!P1 IMAD.IADD R23, R23, 0x1, -R8 ;  /* 0x0000000117179824 */ /* 0x000fe200078e0a08 */
[----:B------:R-:W-:-:S02]  /*0330*/  LOP3.LUT R12, R28, 0x38, RZ, 0xfc, !PT ;  /* 0x000000381c0c7812 */ /* 0x000fc400078efcff */
[----:B------:R-:W-:Y:S01]  /*0340*/  LOP3.LUT R7, R28, 0x18, RZ, 0xfc, !PT ;  /* 0x000000181c077812 */ /* 0x000fe200078efcff */
[C---:B------:R-:W-:Y:S01]  /*0350*/  IMAD.SHL.U32 R89, R5.reuse, 0x40, RZ ;  /* 0x0000004005597824 */ /* 0x040fe200078e00ff */
[----:B------:R-:W-:Y:S01]  /*0360*/  ISETP.GT.U32.AND P1, PT, R8, R23, PT ;  /* 0x000000170800720c */ /* 0x000fe20003f24070 */
[----:B------:R-:W-:Y:S01]  /*0370*/  IMAD.SHL.U32 R29, R5, 0x80, RZ ;  /* 0x00000080051d7824 */ /* 0x000fe200078e00ff */
[----:B------:R-:W-:Y:S01]  /*0380*/  LOP3.LUT R5, R28, 0x8, RZ, 0xfc, !PT ;  /* 0x000000081c057812 */ /* 0x000fe200078efcff */
[----:B------:R-:W-:Y:S01]  /*0390*/  @!P0 IMAD.IADD R6, R6, 0x1, -R8 ;  /* 0x0000000106068824 */ /* 0x000fe200078e0a08 */
[C---:B------:R-:W-:Y:S01]  /*03a0*/  LOP3.LUT R9, R28.reuse, 0x28, RZ, 0xfc, !PT ;  /* 0x000000281c097812 */ /* 0x040fe200078efcff */
[----:B------:R-:W-:Y:S01]  /*03b0*/  @!P0 VIADD R11, R11, 0x1 ;  /* 0x000000010b0b8836 */ /* 0x000fe20000000000 */
[----:B------:R-:W-:Y:S02]  /*03c0*/  LOP3.LUT R13, R28, 0x40, RZ, 0xfc, !PT ;  /* 0x000000401c0d7812 */ /* 0x000fe400078efcff */
[----:B------:R-:W-:-:S02]  /*03d0*/  ISETP.GE.U32.AND P2, PT, R6, R8, PT ;  /* 0x000000080600720c */ /* 0x000fc40003f46070 */
[----:B------:R-:W-:Y:S02]  /*03e0*/  LOP3.LUT R6, R3, R0, RZ, 0x3c, !PT ;  /* 0x0000000003067212 */ /* 0x000fe400078e3cff */
[C---:B------:R-:W-:Y:S01]  /*03f0*/  LOP3.LUT R14, R28.reuse, 0x48, RZ, 0xfc, !PT ;  /* 0x000000481c0e7812 */ /* 0x040fe200078efcff */
[----:B------:R-:W-:Y:S01]  /*0400*/  @!P1 IMAD.IADD R23, R23, 0x1, -R8 ;  /* 0x0000000117179824 */ /* 0x000fe200078e0a08 */
[----:B------:R-:W-:Y:S01]  /*0410*/  LOP3.LUT R8, R28, 0x20, RZ, 0xfc, !PT ;  /* 0x000000201c087812 */ /* 0x000fe200078efcff */
[----:B------:R-:W-:Y:S01]  /*0420*/  IMAD.SHL.U32 R18, R6, 0x8, RZ ;  /* 0x0000000806127824 */ /* 0x000fe200078e00ff */
[C---:B------:R-:W-:Y:S01]  /*0430*/  LOP3.LUT R6, R28.reuse, 0x10, RZ, 0xfc, !PT ;  /* 0x000000101c067812 */ /* 0x040fe200078efcff */
[----:B------:R-:W-:Y:S01]  /*0440*/  IMAD.MOV.U32 R25, RZ, RZ, R23 ;  /* 0x000000ffff197224 */ /* 0x000fe200078e0017 */
[----:B------:R-:W-:Y:S02]  /*0450*/  LOP3.LUT R15, R28, 0x50, RZ, 0xfc, !PT ;  /* 0x000000501c0f7812 */ /* 0x000fe400078efcff */
[----:B------:R-:W-:Y:S01]  /*0460*/  LOP3.LUT R21, R18, 0x38, RZ, 0xc0, !PT ;  /* 0x0000003812157812 */ /* 0x000fe200078ec0ff */
[----:B------:R-:W-:Y:S01]  /*0470*/  @P2 VIADD R11, R11, 0x1 ;  /* 0x000000010b0b2836 */ /* 0x000fe20000000000 */
[C---:B------:R-:W-:Y:S01]  /*0480*/  LOP3.LUT R16, R28.reuse, 0x58, RZ, 0xfc, !PT ;  /* 0x000000581c107812 */ /* 0x040fe200078efcff */
[----:B------:R-:W-:Y:S01]  /*0490*/  @!P3 IMAD.MOV R25, RZ, RZ, -R25 ;  /* 0x000000ffff19b224 */ /* 0x000fe200078e0a19 */
[----:B------:R-:W-:Y:S01]  /*04a0*/  LOP3.LUT R18, R28, 0x68, RZ, 0xfc, !PT ;  /* 0x000000681c127812 */ /* 0x000fe200078efcff */
[--C-:B------:R-:W-:Y:S01]  /*04b0*/  IMAD R90, R10, 0x40, R21.reuse ;  /* 0x000000400a5a7824 */ /* 0x100fe200078e0215 */
[C---:B------:R-:W-:Y:S01]  /*04c0*/  LOP3.LUT R19, R28.reuse, 0x70, RZ, 0xfc, !PT ;  /* 0x000000701c137812 */ /* 0x040fe200078efcff */
[----:B------:R-:W-:Y:S01]  /*04d0*/  IMAD R10, R17, 0x40, R21 ;  /* 0x00000040110a7824 */ /* 0x000fe200078e0215 */
[----:B------:R-:W-:Y:S01]  /*04e0*/  LOP3.LUT R20, R28, 0x78, RZ, 0xfc, !PT ;  /* 0x000000781c147812 */ /* 0x000fe200078efcff */
[----:B------:R-:W-:Y:S01]  /*04f0*/  IMAD.MOV.U32 R17, RZ, RZ, R11 ;  /* 0x000000ffff117224 */ /* 0x000fe200078e000b */
[----:B------:R-:W-:Y:S01]  /*0500*/  ISETP.NE.AND P1, PT, R4, RZ, PT ;  /* 0x000000ff0400720c */ /* 0x000fe20003f25270 */
[----:B------:R-:W-:Y:S01]  /*0510*/  IMAD R30, R6, 0x40, R21 ;  /* 0x00000040061e7824 */ /* 0x000fe200078e0215 */
[C---:B------:R-:W-:Y:S01]  /*0520*/  LOP3.LUT R88, R90.reuse, R89, RZ, 0xfc, !PT ;  /* 0x000000595a587212 */ /* 0x040fe200078efcff */
[----:B------:R-:W-:Y:S01]  /*0530*/  @!P4 IMAD.MOV R17, RZ, RZ, -R17 ;  /* 0x000000ffff11c224 */ /* 0x000fe200078e0a11 */
[----:B------:R-:W-:Y:S01]  /*0540*/  LOP3.LUT R90, R90, R29, RZ, 0xfc, !PT ;  /* 0x0000001d5a5a7212 */ /* 0x000fe200078efcff */
[--C-:B------:R-:W-:Y:S01]  /*0550*/  IMAD R34, R8, 0x40, R21.reuse ;  /* 0x0000004008227824 */ /* 0x100fe200078e0215 */
[----:B------:R-:W-:Y:S01]  /*0560*/  SEL R25, R26, R25, !P1 ;  /* 0x000000191a197207 */ /* 0x000fe20004800000 */
[--C-:B------:R-:W-:Y:S01]  /*0570*/  IMAD R38, R12, 0x40, R21.reuse ;  /* 0x000000400c267824 */ /* 0x100fe200078e0215 */
[----:B------:R-:W-:Y:S01]  /*0580*/  LOP3.LUT R101, R2, 0x78, RZ, 0xc0, !PT ;  /* 0x0000007802657812 */ /* 0x000fe200078ec0ff */
[--C-:B------:R-:W-:Y:S01]  /*0590*/  IMAD R22, R5, 0x40, R21.reuse ;  /* 0x0000004005167824 */ /* 0x100fe200078e0215 */
[----:B------:R-:W-:Y:S01]  /*05a0*/  LEA R85, R88, UR10, 0x1 ;  /* 0x0000000a58557c11 */ /* 0x000fe2000f8e08ff */
[--C-:B------:R-:W-:Y:S01]  /*05b0*/  IMAD R32, R7, 0x40, R21.reuse ;  /* 0x0000004007207824 */ /* 0x100fe200078e0215 */
[----:B------:R-:W-:Y:S01]  /*05c0*/  LOP3.LUT R91, R38, R29, RZ, 0xfc, !PT ;  /* 0x0000001d265b7212 */ /* 0x000fe200078efcff */
[--C-:B------:R-:W-:Y:S01]  /*05d0*/  IMAD R36, R9, 0x40, R21.reuse ;  /* 0x0000004009247824 */ /* 0x100fe200078e0215 */
[----:B------:R-:W-:Y:S01]  /*05e0*/  LEA R149, R90, UR10, 0x1 ;  /* 0x0000000a5a957c11 */ /* 0x000fe2000f8e08ff */
[--C-:B------:R-:W-:Y:S01]  /*05f0*/  IMAD R6, R13, 0x40, R21.reuse ;  /* 0x000000400d067824 */ /* 0x100fe200078e0215 */
[----:B------:R-:W-:Y:S01]  /*0600*/  LOP3.LUT R13, R22, R89, RZ, 0xfc, !PT ;  /* 0x00000059160d7212 */ /* 0x000fe200078efcff */
[--C-:B------:R-:W-:Y:S01]  /*0610*/  IMAD R14, R14, 0x40, R21.reuse ;  /* 0x000000400e0e7824 */ /* 0x100fe200078e0215 */
[----:B------:R-:W-:Y:S01]  /*0620*/  LOP3.LUT R23, R36, R29, RZ, 0xfc, !PT ;  /* 0x0000001d24177212 */ /* 0x000fe200078efcff */
[--C-:B------:R-:W-:Y:S01]  /*0630*/  IMAD R8, R15, 0x40, R21.reuse ;  /* 0x000000400f087824 */ /* 0x100fe200078e0215 */
[----:B------:R-:W-:Y:S01]  /*0640*/  LOP3.LUT R15, R30, R89, RZ, 0xfc, !PT ;  /* 0x000000591e0f7212 */ /* 0x000fe200078efcff */
[--C-:B------:R-:W-:Y:S01]  /*0650*/  IMAD R16, R16, 0x40, R21.reuse ;  /* 0x0000004010107824 */ /* 0x100fe200078e0215 */
[-C--:B------:R-:W-:Y:S01]  /*0660*/  LOP3.LUT R4, R6, R29.reuse, RZ, 0xfc, !PT ;  /* 0x0000001d06047212 */ /* 0x080fe200078efcff */
[--C-:B------:R-:W-:Y:S01]  /*0670*/  IMAD R18, R18, 0x40, R21.reuse ;  /* 0x0000004012127824 */ /* 0x100fe200078e0215 */
[-C--:B------:R-:W-:Y:S01]  /*0680*/  LOP3.LUT R6, R8, R29.reuse, RZ, 0xfc, !PT ;  /* 0x0000001d08067212 */ /* 0x080fe200078efcff */
[--C-:B------:R-:W-:Y:S01]  /*0690*/  IMAD R40, R19, 0x40, R21.reuse ;  /* 0x0000004013287824 */ /* 0x100fe200078e0215 */
[-C--:B------:R-:W-:Y:S01]  /*06a0*/  LOP3.LUT R7, R16, R29.reuse, RZ, 0xfc, !PT ;  /* 0x0000001d10077212 */ /* 0x080fe200078efcff */
[--C-:B------:R-:W-:Y:S01]  /*06b0*/  IMAD R92, R20, 0x40, R21.reuse ;  /* 0x00000040145c7824 */ /* 0x100fe200078e0215 */
[----:B------:R-:W-:Y:S01]  /*06c0*/  LOP3.LUT R16, R30, R29, RZ, 0xfc, !PT ;  /* 0x0000001d1e107212 */ /* 0x000fe200078efcff */
[----:B------:R-:W-:Y:S01]  /*06d0*/  IMAD R12, R28, 0x40, R21 ;  /* 0x000000401c0c7824 */ /* 0x000fe200078e0215 */
[----:B------:R-:W-:Y:S01]  /*06e0*/  SEL R21, R26, R17, !P1 ;  /* 0x000000111a157207 */ /* 0x000fe20004800000 */
[----:B------:R-:W-:Y:S01]  /*06f0*/  IMAD R61, R24, 0x8, R25 ;  /* 0x00000008183d7824 */ /* 0x000fe200078e0219 */
[----:B------:R-:W-:-:S02]  /*0700*/  LOP3.LUT R5, R14, R29, RZ, 0xfc, !PT ;  /* 0x0000001d0e057212 */ /* 0x000fc400078efcff */
[-C--:B------:R-:W-:Y:S01]  /*0710*/  LOP3.LUT R8, R10, R29.reuse, RZ, 0xfc, !PT ;  /* 0x0000001d0a087212 */ /* 0x080fe200078efcff */
[----:B------:R-:W-:Y:S01]  /*0720*/  IMAD.SHL.U32 R21, R21, 0x80, RZ ;  /* 0x0000008015157824 */ /* 0x000fe200078e00ff */
[----:B------:R-:W-:Y:S01]  /*0730*/  LOP3.LUT R9, R18, R29, RZ, 0xfc, !PT ;  /* 0x0000001d12097212 */ /* 0x000fe200078efcff */
[----:B------:R-:W-:Y:S01]  /*0740*/  IMAD.SHL.U32 R100, R61, 0x40, RZ ;  /* 0x000000403d647824 */ /* 0x000fe200078e00ff */
[----:B------:R-:W-:Y:S02]  /*0750*/  LOP3.LUT R11, R12, R89, RZ, 0xfc, !PT ;  /* 0x000000590c0b7212 */ /* 0x000fe400078efcff */
[----:B------:R-:W-:Y:S02]  /*0760*/  LOP3.LUT R27, R21, R28, RZ, 0xfc, !PT ;  /* 0x0000001c151b7212 */ /* 0x000fe400078efcff */
[-C--:B------:R-:W-:Y:S02]  /*0770*/  LOP3.LUT R10, R40, R29.reuse, RZ, 0xfc, !PT ;  /* 0x0000001d280a7212 */ /* 0x080fe400078efcff */
[-C--:B------:R-:W-:Y:S01]  /*0780*/  LOP3.LUT R12, R12, R29.reuse, RZ, 0xfc, !PT ;  /* 0x0000001d0c0c7212 */ /* 0x080fe200078efcff */
[----:B------:R-:W-:Y:S01]  /*0790*/  IMAD.HI R30, R27, 0x2aaaaaab, RZ ;  /* 0x2aaaaaab1b1e7827 */ /* 0x000fe200078e02ff */
[----:B------:R-:W-:-:S02]  /*07a0*/  LOP3.LUT R14, R22, R29, RZ, 0xfc, !PT ;  /* 0x0000001d160e7212 */ /* 0x000fc400078efcff */
[-C--:B------:R-:W-:Y:S02]  /*07b0*/  LOP3.LUT R18, R32, R29.reuse, RZ, 0xfc, !PT ;  /* 0x0000001d20127212 */ /* 0x080fe400078efcff */
[-C--:B------:R-:W-:Y:S02]  /*07c0*/  LOP3.LUT R20, R34, R29.reuse, RZ, 0xfc, !PT ;  /* 0x0000001d22147212 */ /* 0x080fe400078efcff */
[----:B------:R-:W-:Y:S02]  /*07d0*/  LOP3.LUT R92, R92, R29, RZ, 0xfc, !PT ;  /* 0x0000001d5c5c7212 */ /* 0x000fe400078efcff */
[----:B------:R-:W-:Y:S02]  /*07e0*/  SHF.R.U32.HI R31, RZ, 0x1f, R30 ;  /* 0x0000001fff1f7819 */ /* 0x000fe4000001161e */
[----:B------:R-:W-:Y:S02]  /*07f0*/  LOP3.LUT R26, R21, 0x8, R28, 0xfe, !PT ;  /* 0x00000008151a7812 */ /* 0x000fe400078efe1c */
[----:B------:R-:W-:-:S02]  /*0800*/  LOP3.LUT R29, R21, 0x10, R28, 0xfe, !PT ;  /* 0x00000010151d7812 */ /* 0x000fc400078efe1c */
[----:B------:R-:W-:Y:S01]  /*0810*/  LEA.HI R40, R30, R31, RZ, 0x17 ;  /* 0x0000001f1e287211 */ /* 0x000fe200078fb8ff */
[----:B------:R-:W-:Y:S01]  /*0820*/  IMAD.HI R31, R26, 0x2aaaaaab, RZ ;  /* 0x2aaaaaab1a1f7827 */ /* 0x000fe200078e02ff */
[----:B------:R-:W-:Y:S02]  /*0830*/  LOP3.LUT R24, R21, 0x18, R28, 0xfe, !PT ;  /* 0x0000001815187812 */ /* 0x000fe400078efe1c */
[----:B------:R-:W-:Y:S01]  /*0840*/  LOP3.LUT R25, R21, 0x20, R28, 0xfe, !PT ;  /* 0x0000002015197812 */ /* 0x000fe200078efe1c */
[----:B------:R-:W-:Y:S01]  /*0850*/  IMAD.HI R33, R29, 0x2aaaaaab, RZ ;  /* 0x2aaaaaab1d217827 */ /* 0x000fe200078e02ff */
[-C--:B------:R-:W-:Y:S02]  /*0860*/  LOP3.LUT R17, R32, R89.reuse, RZ, 0xfc, !PT ;  /* 0x0000005920117212 */ /* 0x080fe400078efcff */
[-C--:B------:R-:W-:Y:S01]  /*0870*/  LOP3.LUT R19, R34, R89.reuse, RZ, 0xfc, !PT ;  /* 0x0000005922137212 */ /* 0x080fe200078efcff */
[----:B------:R-:W-:Y:S01]  /*0880*/  IMAD.HI R35, R24, 0x2aaaaaab, RZ ;  /* 0x2aaaaaab18237827 */ /* 0x000fe200078e02ff */
[----:B------:R-:W-:-:S02]  /*0890*/  LOP3.LUT R22, R36, R89, RZ, 0xfc, !PT ;  /* 0x0000005924167212 */ /* 0x000fc400078efcff */
[----:B------:R-:W-:Y:S01]  /*08a0*/  LOP3.LUT R30, R21, 0x28, R28, 0xfe, !PT ;  /* 0x00000028151e7812 */ /* 0x000fe200078efe1c */
[----:B------:R-:W-:Y:S01]  /*08b0*/  IMAD.HI R36, R25, 0x2aaaaaab, RZ ;  /* 0x2aaaaaab19247827 */ /* 0x000fe200078e02ff */
[----:B------:R-:W-:Y:S02]  /*08c0*/  SHF.R.U32.HI R32, RZ, 0x1f, R31 ;  /* 0x0000001fff207819 */ /* 0x000fe4000001161f */
[----:B------:R-:W-:Y:S01]  /*08d0*/  SHF.R.U32.HI R34, RZ, 0x1f, R33 ;  /* 0x0000001fff227819 */ /* 0x000fe20000011621 */
[----:B------:R-:W-:Y:S01]  /*08e0*/  IMAD.HI R37, R30, 0x2aaaaaab, RZ ;  /* 0x2aaaaaab1e257827 */ /* 0x000fe200078e02ff */
[----:B------:R-:W-:Y:S02]  /*08f0*/  LEA.HI R41, R31, R32, RZ, 0x17 ;  /* 0x000000201f297211 */ /* 0x000fe400078fb8ff */
[----:B------:R-:W-:Y:S02]  /*0900*/  LEA.HI R46, R33, R34, RZ, 0x17 ;  /* 0x00000022212e7211 */ /* 0x000fe400078fb8ff */
[----:B------:R-:W-:-:S02]  /*0910*/  SHF.R.U32.HI R32, RZ, 0x1f, R35 ;  /* 0x0000001fff207819 */ /* 0x000fc40000011623 */
[----:B------:R-:W-:Y:S01]  /*0920*/  SHF.R.U32.HI R33, RZ, 0x1f, R36 ;  /* 0x0000001fff217819 */ /* 0x000fe20000011624 */
[----:B------:R-:W-:Y:S01]  /*0930*/  IMAD R46, R46, -0xc00, R29 ;  /* 0xfffff4002e2e7824 */ /* 0x000fe200078e021d */
[----:B------:R-:W-:Y:S02]  /*0940*/  LOP3.LUT R31, R21, 0x30, R28, 0xfe, !PT ;  /* 0x00000030151f7812 */ /* 0x000fe400078efe1c */
[----:B------:R-:W-:Y:S02]  /*0950*/  LEA.HI R43, R35, R32, RZ, 0x17 ;  /* 0x00000020232b7211 */ /* 0x000fe400078fb8ff */
[----:B------:R-:W-:Y:S01]  /*0960*/  LEA.HI R50, R36, R33, RZ, 0x17 ;  /* 0x0000002124327211 */ /* 0x000fe200078fb8ff */
[----:B------:R-:W-:Y:S01]  /*0970*/  IMAD.HI R36, R31, 0x2aaaaaab, RZ ;  /* 0x2aaaaaab1f247827 */ /* 0x000fe200078e02ff */
[----:B------:R-:W-:Y:S02]  /*0980*/  SHF.R.U32.HI R34, RZ, 0x1f, R37 ;  /* 0x0000001fff227819 */ /* 0x000fe40000011625 */
[----:B------:R-:W-:Y:S01]  /*0990*/  LOP3.LUT R32, R21, 0x38, R28, 0xfe, !PT ;  /* 0x0000003815207812 */ /* 0x000fe200078efe1c */
[----:B------:R-:W-:Y:S01]  /*09a0*/  IMAD R50, R50, -0xc00, R25 ;  /* 0xfffff40032327824 */ /* 0x000fe200078e0219 */
[----:B------:R-:W-:-:S02]  /*09b0*/  LOP3.LUT R89, R38, R89, RZ, 0xfc, !PT ;  /* 0x0000005926597212 */ /* 0x000fc400078efcff */
[----:B------:R-:W-:Y:S01]  /*09c0*/  LEA.HI R45, R37, R34, RZ, 0x17 ;  /* 0x00000022252d7211 */ /* 0x000fe200078fb8ff */
[----:B------:R-:W-:Y:S01]  /*09d0*/  IMAD.HI R38, R32, 0x2aaaaaab, RZ ;  /* 0x2aaaaaab20267827 */ /* 0x000fe200078e02ff */
[----:B------:R-:W-:Y:S02]  /*09e0*/  SHF.R.U32.HI R37, RZ, 0x1f, R36 ;  /* 0x0000001fff257819 */ /* 0x000fe40000011624 */
[----:B------:R-:W-:Y:S02]  /*09f0*/  LOP3.LUT R33, R21, 0x40, R28, 0xfe, !PT ;  /* 0x0000004015217812 */ /* 0x000fe400078efe1c */
[----:B------:R-:W-:Y:S02]  /*0a00*/  LEA.HI R54, R36, R37, RZ, 0x17 ;  /* 0x0000002524367211 */ /* 0x000fe400078fb8ff */
[----:B------:R-:W-:Y:S01]  /*0a10*/  SHF.R.U32.HI R37, RZ, 0x1f, R38 ;  /* 0x0000001fff257819 */ /* 0x000fe20000011626 */
[----:B------:R-:W-:Y:S01]  /*0a20*/  IMAD.HI R39, R33, 0x2aaaaaab, RZ ;  /* 0x2aaaaaab21277827 */ /* 0x000fe200078e02ff */
[----:B------:R-:W-:-:S02]  /*0a30*/  LOP3.LUT R34, R21, 0x48, R28, 0xfe, !PT ;  /* 0x0000004815227812 */ /* 0x000fc400078efe1c */
[----:B------:R-:W-:Y:S01]  /*0a40*/  LEA.HI R47, R38, R37, RZ, 0x17 ;  /* 0x00000025262f7211 */ /* 0x000fe200078fb8ff */
[----:B------:R-:W-:Y:S01]  /*0a50*/  IMAD R70, R54, -0xc00, R31 ;  /* 0xfffff40036467824 */ /* 0x000fe200078e021f */
[----:B------:R-:W-:Y:S01]  /*0a60*/  LOP3.LUT R38, R21, 0x68, R28, 0xfe, !PT ;  /* 0x0000006815267812 */ /* 0x000fe200078efe1c */
[----:B------:R-:W-:Y:S01]  /*0a70*/  IMAD.HI R42, R34, 0x2aaaaaab, RZ ;  /* 0x2aaaaaab222a7827 */ /* 0x000fe200078e02ff */
[----:B------:R-:W-:Y:S02]  /*0a80*/  LOP3.LUT R35, R21, 0x50, R28, 0xfe, !PT ;  /* 0x0000005015237812 */ /* 0x000fe400078efe1c */
[----:B------:R-:W-:Y:S01]  /*0a90*/  SHF.R.U32.HI R36, RZ, 0x1f, R39 ;  /* 0x0000001fff247819 */ /* 0x000fe20000011627 */
[----:B------:R-:W-:Y:S01]  /*0aa0*/  IMAD.HI R48, R38, 0x2aaaaaab, RZ ;  /* 0x2aaaaaab26307827 */ /* 0x000fe200078e02ff */
[----:B------:R-:W-:Y:S02]  /*0ab0*/  SHF.R.U32.HI R49, RZ, 0x1f, R42 ;  /* 0x0000001fff317819 */ /* 0x000fe4000001162a */
[----:B------:R-:W-:Y:S01]  /*0ac0*/  LEA.HI R56, R39, R36, RZ, 0x17 ;  /* 0x0000002427387211 */ /* 0x000fe200078fb8ff */
[----:B------:R-:W-:Y:S01]  /*0ad0*/  IMAD.HI R44, R35, 0x2aaaaaab, RZ ;  /* 0x2aaaaaab232c7827 */ /* 0x000fe200078e02ff */
[----:B------:R-:W-:-:S02]  /*0ae0*/  LOP3.LUT R36, R21, 0x58, R28, 0xfe, !PT ;  /* 0x0000005815247812 */ /* 0x000fc400078efe1c */
[----:B------:R-:W-:Y:S01]  /*0af0*/  LOP3.LUT R93, R100, R28, RZ, 0xfc, !PT ;  /* 0x0000001c645d7212 */ /* 0x000fe200078efcff */
[----:B------:R-:W-:Y:S01]  /*0b00*/  IMAD R72, R47, -0xc00, R32 ;  /* 0xfffff4002f487824 */ /* 0x000fe200078e0220 */
[----:B------:R-:W-:Y:S01]  /*0b10*/  LOP3.LUT R94, R100, 0x8, R28, 0xfe, !PT ;  /* 0x00000008645e7812 */ /* 0x000fe200078efe1c */
[----:B------:R-:W-:Y:S01]  /*0b20*/  IMAD R74, R56, -0xc00, R33 ;  /* 0xfffff400384a7824 */ /* 0x000fe200078e0221 */
[----:B------:R-:W-:Y:S01]  /*0b30*/  LOP3.LUT R95, R100, 0x10, R28, 0xfe, !PT ;  /* 0x00000010645f7812 */ /* 0x000fe200078efe1c */
[----:B------:R-:W-:Y:S01]  /*0b40*/  IMAD R47, R50, 0x3000, R101 ;  /* 0x00003000322f7824 */ /* 0x000fe200078e0265 */
[----:B------:R-:W-:Y:S02]  /*0b50*/  LOP3.LUT R96, R100, 0x18, R28, 0xfe, !PT ;  /* 0x0000001864607812 */ /* 0x000fe400078efe1c */
[----:B------:R-:W-:Y:S02]  /*0b60*/  LOP3.LUT R97, R100, 0x20, R28, 0xfe, !PT ;  /* 0x0000002064617812 */ /* 0x000fe400078efe1c */
[----:B------:R-:W-:-:S02]  /*0b70*/  LOP3.LUT R98, R100, 0x28, R28, 0xfe, !PT ;  /* 0x0000002864627812 */ /* 0x000fc400078efe1c */
[----:B------:R-:W-:Y:S02]  /*0b80*/  LOP3.LUT R99, R100, 0x30, R28, 0xfe, !PT ;  /* 0x0000003064637812 */ /* 0x000fe400078efe1c */
[----:B------:R-:W-:Y:S01]  /*0b90*/  LEA.HI R49, R42, R49, RZ, 0x17 ;  /* 0x000000312a317211 */ /* 0x000fe200078fb8ff */
[----:B------:R-:W-:Y:S01]  /*0ba0*/  IMAD.HI R42, R36, 0x2aaaaaab, RZ ;  /* 0x2aaaaaab242a7827 */ /* 0x000fe200078e02ff */
[----:B------:R-:W-:Y:S02]  /*0bb0*/  LOP3.LUT R37, R21, 0x60, R28, 0xfe, !PT ;  /* 0x0000006015257812 */ /* 0x000fe400078efe1c */
[----:B------:R-:W-:Y:S01]  /*0bc0*/  LOP3.LUT R39, R21, 0x70, R28, 0xfe, !PT ;  /* 0x0000007015277812 */ /* 0x000fe200078efe1c */
[----:B------:R-:W-:Y:S01]  /*0bd0*/  IMAD R76, R49, -0xc00, R34 ;  /* 0xfffff400314c7824 */ /* 0x000fe200078e0222 */
[----:B------:R-:W-:Y:S02]  /*0be0*/  LOP3.LUT R100, R100, 0x38, R28, 0xfe, !PT ;  /* 0x0000003864647812 */ /* 0x000fe400078efe1c */
[----:B------:R-:W-:Y:S01]  /*0bf0*/  SHF.R.U32.HI R55, RZ, 0x1f, R48 ;  /* 0x0000001fff377819 */ /* 0x000fe20000011630 */
[----:B------:R-:W-:Y:S01]  /*0c00*/  IMAD.HI R52, R39, 0x2aaaaaab, RZ ;  /* 0x2aaaaaab27347827 */ /* 0x000fe200078e02ff */
[----:B------:R-:W-:-:S02]  /*0c10*/  SHF.R.U32.HI R51, RZ, 0x1f, R44 ;  /* 0x0000001fff337819 */ /* 0x000fc4000001162c */
[----:B------:R-:W-:Y:S02]  /*0c20*/  LOP3.LUT R28, R21, 0x78, R28, 0xfe, !PT ;  /* 0x00000078151c7812 */ /* 0x000fe400078efe1c */
[----:B------:R-:W-:Y:S01]  /*0c30*/  LEA.HI R55, R48, R55, RZ, 0x17 ;  /* 0x0000003730377211 */ /* 0x000fe200078fb8ff */
[----:B------:R-:W-:Y:S01]  /*0c40*/  IMAD R48, R43, -0xc00, R24 ;  /* 0xfffff4002b307824 */ /* 0x000fe200078e0218 */
[----:B------:R-:W-:Y:S01]  /*0c50*/  LEA.HI R58, R44, R51, RZ, 0x17 ;  /* 0x000000332c3a7211 */ /* 0x000fe200078fb8ff */
[----:B------:R-:W-:Y:S01]  /*0c60*/  IMAD.HI R44, R37, 0x2aaaaaab, RZ ;  /* 0x2aaaaaab252c7827 */ /* 0x000fe200078e02ff */
[----:B------:R-:W-:Y:S02]  /*0c70*/  SHF.R.U32.HI R51, RZ, 0x1f, R42 ;  /* 0x0000001fff337819 */ /* 0x000fe4000001162a */
[----:B------:R-:W-:Y:S01]  /*0c80*/  SHF.R.S32.HI R24, RZ, 0x19, R61 ;  /* 0x00000019ff187819 */ /* 0x000fe2000001143d */
[----:B------:R-:W-:Y:S01]  /*0c90*/  IMAD.HI R59, R28, 0x2aaaaaab, RZ ;  /* 0x2aaaaaab1c3b7827 */ /* 0x000fe200078e02ff */
[----:B------:R-:W-:-:S02]  /*0ca0*/  LEA.HI R51, R42, R51, RZ, 0x17 ;  /* 0x000000332a337211 */ /* 0x000fc400078fb8ff */
[----:B------:R-:W-:Y:S01]  /*0cb0*/  SHF.R.U32.HI R57, RZ, 0x1f, R52 ;  /* 0x0000001fff397819 */ /* 0x000fe20000011634 */
[----:B------:R-:W-:Y:S01]  /*0cc0*/  IMAD R84, R55, -0xc00, R38 ;  /* 0xfffff40037547824 */ /* 0x000fe200078e0226 */
[----:B------:R-:W-:Y:S01]  /*0cd0*/  SHF.R.U32.HI R53, RZ, 0x1f, R44 ;  /* 0x0000001fff357819 */ /* 0x000fe2000001162c */
[----:B------:R-:W2:Y:S01]  /*0ce0*/  LDC.64 R54, c[0x0][0x210] ;  /* 0x00008400ff367b82 */ /* 0x000ea20000000a00 */
[----:B------:R-:W-:Y:S01]  /*0cf0*/  SHF.R.U32.HI R42, RZ, 0x1f, R59 ;  /* 0x0000001fff2a7819 */ /* 0x000fe2000001163b */
[----:B------:R-:W-:Y:S01]  /*0d00*/  IMAD R78, R58, -0xc00, R35 ;  /* 0xfffff4003a4e7824 */ /* 0x000fe200078e0223 */
[----:B------:R-:W-:Y:S01]  /*0d10*/  SGXT R24, R24, 0x1 ;  /* 0x000000011818781a */ /* 0x000fe20000000200 */
[----:B------:R-:W-:Y:S01]  /*0d20*/  IMAD R80, R51, -0xc00, R36 ;  /* 0xfffff40033507824 */ /* 0x000fe200078e0224 */
[----:B------:R-:W-:Y:S01]  /*0d30*/  LEA.HI R62, R52, R57, RZ, 0x17 ;  /* 0x00000039343e7211 */ /* 0x000fe200078fb8ff */
[----:B------:R-:W-:Y:S01]  /*0d40*/  IMAD R52, R45, -0xc00, R30 ;  /* 0xfffff4002d347824 */ /* 0x000fe200078e021e */
[----:B------:R-:W-:Y:S01]  /*0d50*/  LEA.HI R60, R44, R53, RZ, 0x17 ;  /* 0x000000352c3c7211 */ /* 0x000fe200078fb8ff */
[----:B------:R-:W-:Y:S01]  /*0d60*/  IMAD R44, R41, -0xc00, R26 ;  /* 0xfffff400292c7824 */ /* 0x000fe200078e021a */
[----:B------:R-:W-:Y:S01]  /*0d70*/  LEA.HI R59, R59, R42, RZ, 0x17 ;  /* 0x0000002a3b3b7211 */ /* 0x000fe200078fb8ff */
[----:B------:R-:W-:Y:S01]  /*0d80*/  IMAD R42, R40, -0xc00, R27 ;  /* 0xfffff400282a7824 */ /* 0x000fe200078e021b */
[----:B------:R-:W3:Y:S01]  /*0d90*/  LDC.64 R30, c[0x0][0x218] ;  /* 0x00008600ff1e7b82 */ /* 0x000ee20000000a00 */
[----:B------:R-:W-:Y:S01]  /*0da0*/  LEA.HI R25, R24, R93, RZ, 0xc ;  /* 0x0000005d18197211 */ /* 0x000fe200078f60ff */
[----:B------:R-:W-:Y:S01]  /*0db0*/  IMAD R82, R60, -0xc00, R37 ;  /* 0xfffff4003c527824 */ /* 0x000fe200078e0225 */
[C---:B------:R-:W-:Y:S01]  /*0dc0*/  LEA.HI R26, R24.reuse, R94, RZ, 0xc ;  /* 0x0000005e181a7211 */ /* 0x040fe200078f60ff */
[----:B------:R-:W-:Y:S01]  /*0dd0*/  IMAD R102, R59, -0xc00, R28 ;  /* 0xfffff4003b667824 */ /* 0x000fe200078e021c */
[----:B------:R-:W-:Y:S01]  /*0de0*/  LEA.HI R27, R24, R95, RZ, 0xc ;  /* 0x0000005f181b7211 */ /* 0x000fe200078f60ff */
[----:B------:R-:W-:Y:S01]  /*0df0*/  IMAD R86, R62, -0xc00, R39 ;  /* 0xfffff4003e567824 */ /* 0x000fe200078e0227 */
[----:B------:R-:W-:Y:S01]  /*0e00*/  LEA.HI R29, R24, R96, RZ, 0xc ;  /* 0x00000060181d7211 */ /* 0x000fe200078f60ff */
[--C-:B------:R-:W-:Y:S01]  /*0e10*/  IMAD R71, R42, 0x3000, R101.reuse ;  /* 0x000030002a477824 */ /* 0x100fe200078e0265 */
        /* <DEDUP_REMOVED lines=8> */
[----:B------:R-:W-:Y:S01]  /*0ea0*/  LOP3.LUT R24, R25, 0xff000, RZ, 0xc0, !PT ;  /* 0x000ff00019187812 */ /* 0x000fe200078ec0ff */
[--C-:B------:R-:W-:Y:S01]  /*0eb0*/  IMAD R43, R70, 0x3000, R101.reuse ;  /* 0x00003000462b7824 */ /* 0x100fe200078e0265 */
[----:B------:R-:W-:Y:S01]  /*0ec0*/  LOP3.LUT R25, R26, 0xff000, RZ, 0xc0, !PT ;  /* 0x000ff0001a197812 */ /* 0x000fe200078ec0ff */
[----:B------:R-:W-:Y:S01]  /*0ed0*/  IMAD R41, R72, 0x3000, R101 ;  /* 0x0000300048297824 */ /* 0x000fe200078e0265 */
[----:B------:R-:W-:Y:S01]  /*0ee0*/  LOP3.LUT R28, R27, 0xff000, RZ, 0xc0, !PT ;  /* 0x000ff0001b1c7812 */ /* 0x000fe200078ec0ff */
[----:B------:R-:W-:Y:S01]  /*0ef0*/  IMAD.IADD R24, R93, 0x1, -R24 ;  /* 0x000000015d187824 */ /* 0x000fe200078e0a18 */
        /* <DEDUP_REMOVED lines=10> */
[----:B------:R-:W-:Y:S01]  /*0fa0*/  LEA R75, R13, UR10, 0x1 ;  /* 0x0000000a0d4b7c11 */ /* 0x000fe2000f8e08ff */
[----:B------:R-:W-:Y:S01]  /*0fb0*/  IMAD.IADD R38, R99, 0x1, -R38 ;  /* 0x0000000163267824 */ /* 0x000fe200078e0a26 */
[----:B------:R-:W-:Y:S01]  /*0fc0*/  LEA R77, R15, UR10, 0x1 ;  /* 0x0000000a0f4d7c11 */ /* 0x000fe2000f8e08ff */
[----:B------:R-:W-:Y:S01]  /*0fd0*/  IMAD.IADD R40, R100, 0x1, -R27 ;  /* 0x0000000164287824 */ /* 0x000fe200078e0a1b */
[----:B------:R-:W-:Y:S01]  /*0fe0*/  LEA R79, R17, UR10, 0x1 ;  /* 0x0000000a114f7c11 */ /* 0x000fe2000f8e08ff */
[--C-:B------:R-:W-:Y:S01]  /*0ff0*/  IMAD R69, R24, 0x3000, R101.reuse ;  /* 0x0000300018457824 */ /* 0x100fe200078e0265 */
        /* <DEDUP_REMOVED lines=13> */
[----:B------:R-:W-:Y:S01]  /*10d0*/  IMAD R25, R40, 0x3000, R101 ;  /* 0x0000300028197824 */ /* 0x000fe200078e0265 */
[----:B------:R-:W-:Y:S01]  /*10e0*/  LEA R145, R20, UR10, 0x1 ;  /* 0x0000000a14917c11 */ /* 0x000fe2000f8e08ff */
[----:B--2---:R-:W-:Y:S01]  /*10f0*/  IMAD.WIDE R68, R69, 0x2, R54 ;  /* 0x0000000245447825 */ /* 0x004fe200078e0236 */
[----:B------:R-:W-:-:S02]  /*1100*/  LEA R147, R23, UR10, 0x1 ;  /* 0x0000000a17937c11 */ /* 0x000fc4000f8e08ff */
[----:B------:R-:W-:Y:S01]  /*1110*/  LEA R151, R91, UR10, 0x1 ;  /* 0x0000000a5b977c11 */ /* 0x000fe2000f8e08ff */
[--C-:B------:R-:W-:Y:S01]  /*1120*/  IMAD.WIDE R66, R67, 0x2, R54.reuse ;  /* 0x0000000243427825 */ /* 0x100fe200078e0236 */
[----:B------:R-:W-:Y:S02]  /*1130*/  LEA R153, R4, UR10, 0x1 ;  /* 0x0000000a04997c11 */ /* 0x000fe4000f8e08ff */
[----:B------:R-:W-:Y:S01]  /*1140*/  LEA R155, R5, UR10, 0x1 ;  /* 0x0000000a059b7c11 */ /* 0x000fe2000f8e08ff */
[--C-:B------:R-:W-:Y:S01]  /*1150*/  IMAD.WIDE R64, R65, 0x2, R54.reuse ;  /* 0x0000000241407825 */ /* 0x100fe200078e0236 */
[----:B------:R-:W-:Y:S02]  /*1160*/  LEA R157, R6, UR10, 0x1 ;  /* 0x0000000a069d7c11 */ /* 0x000fe4000f8e08ff */
[----:B------:R-:W-:Y:S01]  /*1170*/  LEA R159, R7, UR10, 0x1 ;  /* 0x0000000a079f7c11 */ /* 0x000fe2000f8e08ff */
[----:B------:R-:W-:Y:S01]  /*1180*/  IMAD.WIDE R62, R63, 0x2, R54 ;  /* 0x000000023f3e7825 */ /* 0x000fe200078e0236 */
[----:B------:R-:W-:-:S02]  /*1190*/  LEA R161, R8, UR10, 0x1 ;  /* 0x0000000a08a17c11 */ /* 0x000fc4000f8e08ff */
[----:B------:R-:W-:Y:S01]  /*11a0*/  LEA R163, R9, UR10, 0x1 ;  /* 0x0000000a09a37c11 */ /* 0x000fe2000f8e08ff */
[--C-:B------:R-:W-:Y:S01]  /*11b0*/  IMAD.WIDE R60, R61, 0x2, R54.reuse ;  /* 0x000000023d3c7825 */ /* 0x100fe200078e0236 */
[----:B------:R-:W-:Y:S02]  /*11c0*/  LEA R165, R10, UR10, 0x1 ;  /* 0x0000000a0aa57c11 */ /* 0x000fe4000f8e08ff */
[----:B------:R-:W-:Y:S01]  /*11d0*/  LEA R72, R92, UR10, 0x1 ;  /* 0x0000000a5c487c11 */ /* 0x000fe2000f8e08ff */
[----:B------:R-:W-:Y:S01]  /*11e0*/  IMAD.WIDE R58, R59, 0x2, R54 ;  /* 0x000000023b3a7825 */ /* 0x000fe200078e0236 */
[----:B------:R-:W-:-:S03]  /*11f0*/  IADD3 R103, P1, R66, 0x300, RZ ;  /* 0x0000030042677810 */ /* 0x000fc60007f3e0ff */
[----:B------:R-:W-:-:S04]  /*1200*/  IMAD.WIDE R56, R57, 0x2, R54 ;  /* 0x0000000239387825 */ /* 0x000fc800078e0236 */
[----:B------:R-:W-:-:S04]  /*1210*/  IMAD.WIDE R54, R25, 0x2, R54 ;  /* 0x0000000219367825 */ /* 0x000fc800078e0236 */
[--C-:B------:R-:W-:Y:S02]  /*1220*/  IMAD R39, R74, 0x3000, R101.reuse ;  /* 0x000030004a277824 */ /* 0x100fe400078e0265 */
[--C-:B------:R-:W-:Y:S02]  /*1230*/  IMAD R37, R76, 0x3000, R101.reuse ;  /* 0x000030004c257824 */ /* 0x100fe400078e0265 */
[--C-:B------:R-:W-:Y:S02]  /*1240*/  IMAD R35, R78, 0x3000, R101.reuse ;  /* 0x000030004e237824 */ /* 0x100fe400078e0265 */
[--C-:B------:R-:W-:Y:S02]  /*1250*/  IMAD R33, R80, 0x3000, R101.reuse ;  /* 0x0000300050217824 */ /* 0x100fe400078e0265 */
[--C-:B------:R-:W-:Y:S02]  /*1260*/  IMAD R25, R82, 0x3000, R101.reuse ;  /* 0x0000300052197824 */ /* 0x100fe400078e0265 */
[----:B------:R-:W-:-:S02]  /*1270*/  IMAD R27, R84, 0x3000, R101 ;  /* 0x00003000541b7824 */ /* 0x000fc400078e0265 */
[--C-:B------:R-:W-:Y:S02]  /*1280*/  IMAD R29, R86, 0x3000, R101.reuse ;  /* 0x00003000561d7824 */ /* 0x100fe400078e0265 */
[----:B------:R-:W-:Y:S01]  /*1290*/  IMAD R73, R102, 0x3000, R101 ;  /* 0x0000300066497824 */ /* 0x000fe200078e0265 */
[----:B------:R-:W-:Y:S01]  /*12a0*/  IADD3 R102, P0, R68, 0x300, RZ ;  /* 0x0000030044667810 */ /* 0x000fe20007f1e0ff */
[----:B---3--:R-:W-:-:S04]  /*12b0*/  IMAD.WIDE R70, R71, 0x2, R30 ;  /* 0x0000000247467825 */ /* 0x008fc800078e021e */
[----:B------:R-:W-:-:S04]  /*12c0*/  IMAD.WIDE R52, R53, 0x2, R30 ;  /* 0x0000000235347825 */ /* 0x000fc800078e021e */
        /* <DEDUP_REMOVED lines=13> */
[----:B------:R-:W-:Y:S01]  /*13a0*/  IMAD.WIDE R30, R73, 0x2, R30 ;  /* 0x00000002491e7825 */ /* 0x000fe200078e021e */
[----:B------:R-:W-:-:S03]  /*13b0*/  LEA R73, R11, UR10, 0x1 ;  /* 0x0000000a0b497c11 */ /* 0x000fc6000f8e08ff */
[----:B------:R-:W-:Y:S01]  /*13c0*/  IMAD.X R104, RZ, RZ, R69, P0 ;  /* 0x000000ffff687224 */ /* 0x000fe200000e0645 */
[----:B------:R-:W-:Y:S01]  /*13d0*/  IADD3 R105, P0, R64, 0x300, RZ ;  /* 0x0000030040697810 */ /* 0x000fe20007f1e0ff */
[----:B------:R-:W-:Y:S01]  /*13e0*/  @!PT LDS RZ, [RZ] ;  /* 0x00000000fffff984 */ /* 0x000fe20000000800 */
[----:B------:R-:W-:Y:S01]  /*13f0*/  @!PT LDS RZ, [RZ] ;  /* 0x00000000fffff984 */ /* 0x000fe20000000800 */
[----:B------:R-:W-:Y:S01]  /*1400*/  @!PT LDS RZ, [RZ] ;  /* 0x00000000fffff984 */ /* 0x000fe20000000800 */
[----:B------:R-:W-:Y:S01]  /*1410*/  LDGSTS.E.BYPASS.128 [R73], desc[UR14][R68.64] ;  /* 0x0000000044497fae */ /* 0x000fe2000b901c4e */
[----:B------:R-:W-:Y:S01]  /*1420*/  IMAD.X R106, RZ, RZ, R67, P1 ;  /* 0x000000ffff6a7224 */ /* 0x000fe200008e0643 */
[----:B------:R-:W-:Y:S02]  /*1430*/  IADD3 R107, P1, R62, 0x300, RZ ;  /* 0x000003003e6b7810 */ /* 0x000fe40007f3e0ff */
[----:B------:R-:W-:Y:S01]  /*1440*/  LDGSTS.E.BYPASS.128 [R75], desc[UR14][R66.64] ;  /* 0x00000000424b7fae */ /* 0x000fe2000b901c4e */
[----:B------:R-:W-:Y:S01]  /*1450*/  IMAD.X R108, RZ, RZ, R65, P0 ;  /* 0x000000ffff6c7224 */ /* 0x000fe200000e0641 */
[----:B------:R-:W-:Y:S01]  /*1460*/  IADD3 R109, P0, R60, 0x300, RZ ;  /* 0x000003003c6d7810 */ /* 0x000fe20007f1e0ff */
[----:B------:R-:W-:Y:S01]  /*1470*/  IMAD.X R110, RZ, RZ, R63, P1 ;  /* 0x000000ffff6e7224 */ /* 0x000fe200008e063f */
[----:B------:R-:W-:Y:S01]  /*1480*/  LDGSTS.E.BYPASS.128 [R77], desc[UR14][R64.64] ;  /* 0x00000000404d7fae */ /* 0x000fe2000b901c4e */
[----:B------:R-:W-:-:S02]  /*1490*/  IADD3 R111, P1, R58, 0x300, RZ ;  /* 0x000003003a6f7810 */ /* 0x000fc40007f3e0ff */
[----:B------:R-:W-:Y:S01]  /*14a0*/  IMAD.X R112, RZ, RZ, R61, P0 ;  /* 0x000000ffff707224 */ /* 0x000fe200000e063d */
[----:B------:R-:W-:Y:S01]  /*14b0*/  LDGSTS.E.BYPASS.128 [R79], desc[UR14][R62.64] ;  /* 0x000000003e4f7fae */ /* 0x000fe2000b901c4e */
[----:B------:R-:W-:Y:S01]  /*14c0*/  IADD3 R113, P0, R56, 0x300, RZ ;  /* 0x0000030038717810 */ /* 0x000fe20007f1e0ff */
[----:B------:R-:W-:Y:S01]  /*14d0*/  IMAD.X R122, RZ, RZ, R59, P1 ;  /* 0x000000ffff7a7224 */ /* 0x000fe200008e063b */
[----:B------:R-:W-:Y:S01]  /*14e0*/  IADD3 R123, P1, R54, 0x300, RZ ;  /* 0x00000300367b7810 */ /* 0x000fe20007f3e0ff */
[----:B------:R-:W-:Y:S02]  /*14f0*/  LDGSTS.E.BYPASS.128 [R81], desc[UR14][R60.64] ;  /* 0x000000003c517fae */ /* 0x000fe4000b901c4e */
[----:B------:R-:W-:Y:S01]  /*1500*/  IMAD.X R124, RZ, RZ, R57, P0 ;  /* 0x000000ffff7c7224 */ /* 0x000fe200000e0639 */
[----:B------:R-:W-:Y:S01]  /*1510*/  IADD3 R125, P0, R70, 0x300, RZ ;  /* 0x00000300467d7810 */ /* 0x000fe20007f1e0ff */
[----:B------:R-:W-:Y:S01]  /*1520*/  LDGSTS.E.BYPASS.128 [R83], desc[UR14][R58.64] ;  /* 0x000000003a537fae */ /* 0x000fe2000b901c4e */
[----:B------:R-:W-:Y:S01]  /*1530*/  IMAD.X R126, RZ, RZ, R55, P1 ;  /* 0x000000ffff7e7224 */ /* 0x000fe200008e0637 */
[----:B------:R-:W-:-:S02]  /*1540*/  IADD3 R127, P1, R52, 0x300, RZ ;  /* 0x00000300347f7810 */ /* 0x000fc40007f3e0ff */
[----:B------:R-:W-:Y:S01]  /*1550*/  LDGSTS.E.BYPASS.128 [R85], desc[UR14][R56.64] ;  /* 0x0000000038557fae */ /* 0x000fe2000b901c4e */
[----:B------:R-:W-:Y:S01]  /*1560*/  IMAD.X R128, RZ, RZ, R71, P0 ;  /* 0x000000ffff807224 */ /* 0x000fe200000e0647 */
[----:B------:R-:W-:Y:S01]  /*1570*/  IADD3 R129, P0, R50, 0x300, RZ ;  /* 0x0000030032817810 */ /* 0x000fe20007f1e0ff */
[----:B------:R-:W-:Y:S01]  /*1580*/  IMAD.X R130, RZ, RZ, R53, P1 ;  /* 0x000000ffff827224 */ /* 0x000fe200008e0635 */
[----:B------:R-:W-:Y:S01]  /*1590*/  LDGSTS.E.BYPASS.128 [R87], desc[UR14][R54.64] ;  /* 0x0000000036577fae */ /* 0x000fe2000b901c4e */
[----:B------:R-:W-:Y:S02]  /*15a0*/  IADD3 R131, P1, R48, 0x300, RZ ;  /* 0x0000030030837810 */ /* 0x000fe40007f3e0ff */
[----:B------:R-:W-:Y:S01]  /*15b0*/  IMAD.X R132, RZ, RZ, R51, P0 ;  /* 0x000000ffff847224 */ /* 0x000fe200000e0633 */
[----:B------:R-:W0:Y:S01]  /*15c0*/  LDGDEPBAR ;  /* 0x00000000000079af */ /* 0x000e220000000000 */
[----:B------:R-:W-:Y:S01]  /*15d0*/  IADD3 R133, P0, R46, 0x300, RZ ;  /* 0x000003002e857810 */ /* 0x000fe20007f1e0ff */
[----:B------:R-:W-:Y:S01]  /*15e0*/  IMAD.X R134, RZ, RZ, R49, P1 ;  /* 0x000000ffff867224 */ /* 0x000fe200008e0631 */
[----:B------:R-:W-:Y:S01]  /*15f0*/  IADD3 R135, P1, R44, 0x300, RZ ;  /* 0x000003002c877810 */ /* 0x000fe20007f3e0ff */
[----:B------:R-:W-:Y:S02]  /*1600*/  LDGSTS.E.BYPASS.128 [R115+0x10000], desc[UR14][R70.64] ;  /* 0x1000000046737fae */ /* 0x000fe4000b901c4e */
[----:B------:R-:W-:Y:S01]  /*1610*/  IMAD.X R136, RZ, RZ, R47, P0 ;  /* 0x000000ffff887224 */ /* 0x000fe200000e062f */
[----:B------:R-:W-:Y:S01]  /*1620*/  IADD3 R137, P0, R42, 0x300, RZ ;  /* 0x000003002a897810 */ /* 0x000fe20007f1e0ff */
[----:B------:R-:W-:Y:S01]  /*1630*/  LDGSTS.E.BYPASS.128 [R117+0x10000], desc[UR14][R52.64] ;  /* 0x1000000034757fae */ /* 0x000fe2000b901c4e */
[----:B------:R-:W-:Y:S01]  /*1640*/  IMAD.X R138, RZ, RZ, R45, P1 ;  /* 0x000000ffff8a7224 */ /* 0x000fe200008e062d */
[----:B------:R-:W-:-:S02]  /*1650*/  IADD3 R139, P1, R40, 0x300, RZ ;  /* 0x00000300288b7810 */ /* 0x000fc40007f3e0ff */
[----:B------:R-:W-:Y:S01]  /*1660*/  LDGSTS.E.BYPASS.128 [R119+0x10000], desc[UR14][R50.64] ;  /* 0x1000000032777fae */ /* 0x000fe2000b901c4e */
[----:B------:R-:W-:Y:S01]  /*1670*/  IMAD.X R140, RZ, RZ, R43, P0 ;  /* 0x000000ffff8c7224 */ /* 0x000fe200000e062b */
[----:B------:R-:W-:Y:S01]  /*1680*/  IADD3 R141, P0, R38, 0x300, RZ ;  /* 0x00000300268d7810 */ /* 0x000fe20007f1e0ff */
[----:B------:R-:W-:Y:S01]  /*1690*/  IMAD.X R142, RZ, RZ, R41, P1 ;  /* 0x000000ffff8e7224 */ /* 0x000fe200008e0629 */
[----:B------:R-:W-:Y:S01]  /*16a0*/  LDGSTS.E.BYPASS.128 [R121+0x10000], desc[UR14][R48.64] ;  /* 0x1000000030797fae */ /* 0x000fe2000b901c4e */
[----:B------:R-:W-:Y:S02]  /*16b0*/  IADD3 R143, P1, R36, 0x300, RZ ;  /* 0x00000300248f7810 */ /* 0x000fe40007f3e0ff */
[----:B------:R-:W-:Y:S01]  /*16c0*/  IMAD.X R144, RZ, RZ, R39, P0 ;  /* 0x000000ffff907224 */ /* 0x000fe200000e0627 */
[----:B------:R-:W-:Y:S02]  /*16d0*/  LDGSTS.E.BYPASS.128 [R145+0x10000], desc[UR14][R46.64] ;  /* 0x100000002e917fae */ /* 0x000fe4000b901c4e */
[----:B------:R-:W-:-:S02]  /*16e0*/  IMAD.X R146, RZ, RZ, R37, P1 ;  /* 0x000000ffff927224 */ /* 0x000fc400008e0625 */
[----:B------:R-:W-:Y:S04]  /*16f0*/  LDGSTS.E.BYPASS.128 [R147+0x10000], desc[UR14][R44.64] ;  /* 0x100000002c937fae */ /* 0x000fe8000b901c4e */
        /* <DEDUP_REMOVED lines=10> */
[----:B------:R-:W0:Y:S01]  /*17a0*/  LDGDEPBAR ;  /* 0x00000000000079af */ /* 0x000e220000000000 */
[----:B------:R-:W-:Y:S06]  /*17b0*/  BAR.SYNC.DEFER_BLOCKING 0x0 ;  /* 0x0000000000007b1d */ /* 0x000fec0000010000 */
[----:B------:R-:W-:Y:S01]  /*17c0*/  @!PT LDS RZ, [RZ] ;  /* 0x00000000fffff984 */ /* 0x000fe20000000800 */
[----:B------:R-:W-:Y:S01]  /*17d0*/  @!PT LDS RZ, [RZ] ;  /* 0x00000000fffff984 */ /* 0x000fe20000000800 */
[----:B------:R-:W-:Y:S01]  /*17e0*/  @!PT LDS RZ, [RZ] ;  /* 0x00000000fffff984 */ /* 0x000fe20000000800 */
        /* <DEDUP_REMOVED lines=8> */
[----:B------:R-:W0:Y:S04]  /*1870*/  LDGDEPBAR ;  /* 0x00000000000079af */ /* 0x000e280000000000 */
        /* <DEDUP_REMOVED lines=21> */
[----:B------:R2:W-:Y:S04]  /*19d0*/  LDGSTS.E.BYPASS.128 [R73+0x8000], desc[UR14][R68.64+0x200] ;  /* 0x0800020044497fae */ /* 0x0005e8000b901c4e */
[----:B------:R3:W-:Y:S04]  /*19e0*/  LDGSTS.E.BYPASS.128 [R75+0x8000], desc[UR14][R66.64+0x200] ;  /* 0x08000200424b7fae */ /* 0x0007e8000b901c4e */
[----:B------:R4:W-:Y:S04]  /*19f0*/  LDGSTS.E.BYPASS.128 [R77+0x8000], desc[UR14][R64.64+0x200] ;  /* 0x08000200404d7fae */ /* 0x0009e8000b901c4e */
[----:B------:R5:W-:Y:S01]  /*1a00*/  LDGSTS.E.BYPASS.128 [R79+0x8000], desc[UR14][R62.64+0x200] ;  /* 0x080002003e4f7fae */ /* 0x000be2000b901c4e */
[----:B--2---:R-:W-:-:S03]  /*1a10*/  CS2R R68, SRZ ;  /* 0x0000000000447805 */ /* 0x004fc6000001ff00 */
[----:B------:R2:W-:Y:S01]  /*1a20*/  LDGSTS.E.BYPASS.128 [R81+0x8000], desc[UR14][R60.64+0x200] ;  /* 0x080002003c517fae */ /* 0x0005e2000b901c4e */
[----:B---3--:R-:W-:Y:S02]  /*1a30*/  CS2R R66, SRZ ;  /* 0x0000000000427805 */ /* 0x008fe4000001ff00 */
[----:B------:R-:W-:Y:S01]  /*1a40*/  CS2R R74, SRZ ;  /* 0x00000000004a7805 */ /* 0x000fe2000001ff00 */
[----:B------:R3:W-:Y:S01]  /*1a50*/  LDGSTS.E.BYPASS.128 [R83+0x8000], desc[UR14][R58.64+0x200] ;  /* 0x080002003a537fae */ /* 0x0007e2000b901c4e */
[----:B----4-:R-:W-:Y:S02]  /*1a60*/  CS2R R64, SRZ ;  /* 0x0000000000407805 */ /* 0x010fe4000001ff00 */
[----:B------:R-:W-:Y:S01]  /*1a70*/  CS2R R76, SRZ ;  /* 0x00000000004c7805 */ /* 0x000fe2000001ff00 */
[----:B------:R4:W-:Y:S01]  /*1a80*/  LDGSTS.E.BYPASS.128 [R85+0x8000], desc[UR14][R56.64+0x200] ;  /* 0x0800020038557fae */ /* 0x0009e2000b901c4e */
[----:B-1---5:R-:W-:Y:S02]  /*1a90*/  CS2R R62, SRZ ;  /* 0x00000000003e7805 */ /* 0x022fe4000001ff00 */
[----:B------:R-:W-:Y:S01]  /*1aa0*/  CS2R R78, SRZ ;  /* 0x00000000004e7805 */ /* 0x000fe2000001ff00 */
[----:B------:R1:W-:Y:S01]  /*1ab0*/  LDGSTS.E.BYPASS.128 [R87+0x8000], desc[UR14][R54.64+0x200] ;  /* 0x0800020036577fae */ /* 0x0003e2000b901c4e */
[----:B--2---:R-:W-:-:S02]  /*1ac0*/  CS2R R60, SRZ ;  /* 0x00000000003c7805 */ /* 0x004fc4000001ff00 */
[----:B------:R-:W-:Y:S01]  /*1ad0*/  CS2R R80, SRZ ;  /* 0x0000000000507805 */ /* 0x000fe2000001ff00 */
[----:B------:R-:W0:Y:S01]  /*1ae0*/  LDGDEPBAR ;  /* 0x00000000000079af */ /* 0x000e220000000000 */
[----:B---3--:R-:W-:Y:S02]  /*1af0*/  CS2R R58, SRZ ;  /* 0x00000000003a7805 */ /* 0x008fe4000001ff00 */
[----:B------:R-:W-:Y:S01]  /*1b00*/  CS2R R82, SRZ ;  /* 0x0000000000527805 */ /* 0x000fe2000001ff00 */
[----:B------:R2:W-:Y:S01]  /*1b10*/  LDGSTS.E.BYPASS.128 [R115+0x20000], desc[UR14][R70.64+0x200] ;  /* 0x2000020046737fae */ /* 0x0005e2000b901c4e */
[----:B----4-:R-:W-:Y:S02]  /*1b20*/  CS2R R56, SRZ ;  /* 0x0000000000387805 */ /* 0x010fe4000001ff00 */
[----:B------:R-:W-:Y:S01]  /*1b30*/  CS2R R84, SRZ ;  /* 0x0000000000547805 */ /* 0x000fe2000001ff00 */
[----:B------:R3:W-:Y:S01]  /*1b40*/  LDGSTS.E.BYPASS.128 [R117+0x20000], desc[UR14][R52.64+0x200] ;  /* 0x2000020034757fae */ /* 0x0007e2000b901c4e */
[----:B-1----:R-:W-:-:S02]  /*1b50*/  CS2R R54, SRZ ;  /* 0x0000000000367805 */ /* 0x002fc4000001ff00 */
[----:B------:R-:W-:Y:S01]  /*1b60*/  CS2R R86, SRZ ;  /* 0x0000000000567805 */ /* 0x000fe2000001ff00 */
[----:B------:R1:W-:Y:S04]  /*1b70*/  LDGSTS.E.BYPASS.128 [R119+0x20000], desc[UR14][R50.64+0x200] ;  /* 0x2000020032777fae */ /* 0x0003e8000b901c4e */
[----:B------:R4:W-:Y:S01]  /*1b80*/  LDGSTS.E.BYPASS.128 [R121+0x20000], desc[UR14][R48.64+0x200] ;  /* 0x2000020030797fae */ /* 0x0009e2000b901c4e */
[----:B--2---:R-:W-:-:S03]  /*1b90*/  CS2R R70, SRZ ;  /* 0x0000000000467805 */ /* 0x004fc6000001ff00 */
[----:B------:R2:W-:Y:S01]  /*1ba0*/  LDGSTS.E.BYPASS.128 [R145+0x20000], desc[UR14][R46.64+0x200] ;  /* 0x200002002e917fae */ /* 0x0005e2000b901c4e */
[----:B---3--:R-:W-:-:S03]  /*1bb0*/  CS2R R52, SRZ ;  /* 0x0000000000347805 */ /* 0x008fc6000001ff00 */
[----:B------:R3:W-:Y:S01]  /*1bc0*/  LDGSTS.E.BYPASS.128 [R147+0x20000], desc[UR14][R44.64+0x200] ;  /* 0x200002002c937fae */ /* 0x0007e2000b901c4e */
[----:B-1----:R-:W-:-:S03]  /*1bd0*/  CS2R R50, SRZ ;  /* 0x0000000000327805 */ /* 0x002fc6000001ff00 */
[----:B------:R1:W-:Y:S01]  /*1be0*/  LDGSTS.E.BYPASS.128 [R149+0x20000], desc[UR14][R42.64+0x200] ;  /* 0x200002002a957fae */ /* 0x0003e2000b901c4e */
[----:B----4-:R-:W-:-:S03]  /*1bf0*/  CS2R R48, SRZ ;  /* 0x0000000000307805 */ /* 0x010fc6000001ff00 */
[----:B------:R4:W-:Y:S01]  /*1c00*/  LDGSTS.E.BYPASS.128 [R151+0x20000], desc[UR14][R40.64+0x200] ;  /* 0x2000020028977fae */ /* 0x0009e2000b901c4e */
[----:B--2---:R-:W-:Y:S02]  /*1c10*/  IADD3 R145, P0, R34, 0x300, RZ ;  /* 0x0000030022917810 */ /* 0x004fe40007f1e0ff */
[----:B------:R-:W-:Y:S01]  /*1c20*/  CS2R R46, SRZ ;  /* 0x00000000002e7805 */ /* 0x000fe2000001ff00 */
[----:B------:R2:W-:Y:S01]  /*1c30*/  LDGSTS.E.BYPASS.128 [R153+0x20000], desc[UR14][R38.64+0x200] ;  /* 0x2000020026997fae */ /* 0x0005e2000b901c4e */
[----:B---3--:R-:W-:Y:S01]  /*1c40*/  IADD3 R147, P1, R32, 0x300, RZ ;  /* 0x0000030020937810 */ /* 0x008fe20007f3e0ff */
[----:B------:R-:W-:Y:S01]  /*1c50*/  IMAD.X R148, RZ, RZ, R35, P0 ;  /* 0x000000ffff947224 */ /* 0x000fe200000e0623 */
[----:B------:R-:W-:Y:S01]  /*1c60*/  CS2R R44, SRZ ;  /* 0x00000000002c7805 */ /* 0x000fe2000001ff00 */
[----:B------:R3:W-:Y:S01]  /*1c70*/  LDGSTS.E.BYPASS.128 [R155+0x20000], desc[UR14][R36.64+0x200] ;  /* 0x20000200249b7fae */ /* 0x0007e2000b901c4e */
[----:B-1----:R-:W-:Y:S01]  /*1c80*/  IADD3 R149, P0, R24, 0x300, RZ ;  /* 0x0000030018957810 */ /* 0x002fe20007f1e0ff */
[----:B------:R-:W-:Y:S01]  /*1c90*/  IMAD.X R150, RZ, RZ, R33, P1 ;  /* 0x000000ffff967224 */ /* 0x000fe200008e0621 */
[----:B------:R-:W-:Y:S01]  /*1ca0*/  CS2R R42, SRZ ;  /* 0x00000000002a7805 */ /* 0x000fe2000001ff00 */
[----:B------:R1:W-:Y:S01]  /*1cb0*/  LDGSTS.E.BYPASS.128 [R157+0x20000], desc[UR14][R34.64+0x200] ;  /* 0x20000200229d7fae */ /* 0x0003e2000b901c4e */
[----:B----4-:R-:W-:Y:S01]  /*1cc0*/  IADD3 R151, P2, R26, 0x300, RZ ;  /* 0x000003001a977810 */ /* 0x010fe20007f5e0ff */
[----:B------:R-:W-:Y:S01]  /*1cd0*/  IMAD.X R152, RZ, RZ, R25, P0 ;  /* 0x000000ffff987224 */ /* 0x000fe200000e0619 */
[----:B------:R-:W-:Y:S01]  /*1ce0*/  IADD3 R154, P0, R30, 0x300, RZ ;  /* 0x000003001e9a7810 */ /* 0x000fe20007f1e0ff */
[----:B------:R4:W-:Y:S01]  /*1cf0*/  LDGSTS.E.BYPASS.128 [R159+0x20000], desc[UR14][R32.64+0x200] ;  /* 0x20000200209f7fae */ /* 0x0009e2000b901c4e */
[----:B--2---:R-:W-:-:S02]  /*1d00*/  IADD3 R153, P1, R28, 0x300, RZ ;  /* 0x000003001c997810 */ /* 0x004fc40007f3e0ff */
[----:B------:R-:W-:Y:S02]  /*1d10*/  CS2R R38, SRZ ;  /* 0x0000000000267805 */ /* 0x000fe4000001ff00 */
[----:B------:R-:W-:Y:S01]  /*1d20*/  CS2R R40, SRZ ;  /* 0x0000000000287805 */ /* 0x000fe2000001ff00 */
[----:B------:R2:W-:Y:S01]  /*1d30*/  LDGSTS.E.BYPASS.128 [R161+0x20000], desc[UR14][R24.64+0x200] ;  /* 0x2000020018a17fae */ /* 0x0005e2000b901c4e */
[----:B---3--:R-:W-:Y:S01]  /*1d40*/  IMAD.X R155, RZ, RZ, R27, P2 ;  /* 0x000000ffff9b7224 */ /* 0x008fe200010e061b */
[----:B------:R-:W-:Y:S01]  /*1d50*/  CS2R R36, SRZ ;  /* 0x0000000000247805 */ /* 0x000fe2000001ff00 */
[----:B------:R-:W-:Y:S01]  /*1d60*/  IMAD.X R156, RZ, RZ, R29, P1 ;  /* 0x000000ffff9c7224 */ /* 0x000fe200008e061d */
[----:B------:R3:W-:Y:S01]  /*1d70*/  LDGSTS.E.BYPASS.128 [R163+0x20000], desc[UR14][R26.64+0x200] ;  /* 0x200002001aa37fae */ /* 0x0007e2000b901c4e */
[----:B-1----:R-:W-:Y:S01]  /*1d80*/  IMAD.X R157, RZ, RZ, R31, P0 ;  /* 0x000000ffff9d7224 */ /* 0x002fe200000e061f */
[----:B------:R-:W-:Y:S02]  /*1d90*/  CS2R R34, SRZ ;  /* 0x0000000000227805 */ /* 0x000fe4000001ff00 */
[----:B------:R1:W-:Y:S01]  /*1da0*/  LDGSTS.E.BYPASS.128 [R165+0x20000], desc[UR14][R28.64+0x200] ;  /* 0x200002001ca57fae */ /* 0x0003e2000b901c4e */
[----:B----4-:R-:W-:-:S02]  /*1db0*/  SHF.R.U32.HI R159, RZ, 0x5, R0 ;  /* 0x00000005ff9f7819 */ /* 0x010fc40000011600 */
[----:B------:R-:W-:Y:S01]  /*1dc0*/  CS2R R32, SRZ ;  /* 0x0000000000207805 */ /* 0x000fe2000001ff00 */
[----:B------:R4:W-:Y:S01]  /*1dd0*/  LDGSTS.E.BYPASS.128 [R72+0x20000], desc[UR14][R30.64+0x200] ;  /* 0x200002001e487fae */ /* 0x0009e2000b901c4e */
[----:B--2---:R-:W-:Y:S02]  /*1de0*/  CS2R R24, SRZ ;  /* 0x0000000000187805 */ /* 0x004fe4000001ff00 */
[----:B------:R-:W-:Y:S01]  /*1df0*/  LOP3.LUT R158, R159, 0x7fffffc, RZ, 0xc0, !PT ;  /* 0x07fffffc9f9e7812 */ /* 0x000fe200078ec0ff */
[----:B------:R-:W0:Y:S01]  /*1e00*/  LDGDEPBAR ;  /* 0x00000000000079af */ /* 0x000e220000000000 */
[----:B---3--:R-:W-:Y:S02]  /*1e10*/  CS2R R26, SRZ ;  /* 0x00000000001a7805 */ /* 0x008fe4000001ff00 */
[----:B-1----:R-:W-:Y:S02]  /*1e20*/  CS2R R28, SRZ ;  /* 0x00000000001c7805 */ /* 0x002fe4000001ff00 */
[----:B----4-:R-:W-:-:S02]  /*1e30*/  CS2R R30, SRZ ;  /* 0x00000000001e7805 */ /* 0x010fc4000001ff00 */
[----:B------:R-:W-:-:S07]  /*1e40*/  CS2R R72, SRZ ;  /* 0x0000000000487805 */ /* 0x000fce000001ff00 */
.L_x_0:
[----:B------:R-:W1:Y:S01]  /*1e50*/  SHFL.IDX PT, R114, R158, RZ, 0x1f ;  /* 0x00001fff9e727589 */ /* 0x000e6200000e0000 */
[----:B------:R-:W-:Y:S01]  /*1e60*/  UIADD3 UR11, UR11, 0x1, URZ ;  /* 0x000000010b0b7890 */ /* 0x000fe2000fffe03f */
[----:B------:R-:W-:-:S04]  /*1e70*/  DEPBAR.LE SB0, 0x4 ;  /* 0x000081000000791a */ /* 0x000fc80000000000 */
[----:B------:R-:W-:Y:S01]  /*1e80*/  UISETP.GE.AND UP0, UPT, UR11, 0x4, UPT ;  /* 0x000000040b00788c */ /* 0x000fe2000bf06270 */
[----:B------:R-:W-:Y:S01]  /*1e90*/  BAR.SYNC.DEFER_BLOCKING 0x0 ;  /* 0x0000000000007b1d */ /* 0x000fe20000010000 */
[----:B------:R-:W-:Y:S01]  /*1ea0*/  UIADD3 UR12, UR12, 0x1, URZ ;  /* 0x000000010c0c7890 */ /* 0x000fe2000fffe03f */
[----:B------:R-:W-:Y:S01]  /*1eb0*/  IADD3 R118, P1, R102, UR6, RZ ;  /* 0x0000000666767c10 */ /* 0x000fe2000ff3e0ff */
[----:B------:R-:W-:Y:S01]  /*1ec0*/  USEL UR11, UR11, URZ, !UP0 ;  /* 0x0000003f0b0b7287 */ /* 0x000fe2000c000000 */
[----:B------:R-:W-:Y:S02]  /*1ed0*/  VIADD R160, R160, 0x80 ;  /* 0x00000080a0a07836 */ /* 0x000fe40000000000 */
[----:B------:R-:W-:Y:S01]  /*1ee0*/  UMOV UR19, 0x40000040 ;  /* 0x4000004000137882 */ /* 0x000fe20000000000 */
[----:B------:R-:W-:Y:S01]  /*1ef0*/  ULEA UR4, UR11, UR10, 0xe ;  /* 0x0000000a0b047291 */ /* 0x000fe2000f8e703f */
[----:B------:R-:W-:Y:S02]  /*1f00*/  IADD3.X R119, R104, UR7, RZ, P1, !PT ;  /* 0x0000000768777c10 */ /* 0x000fe40008ffe4ff */
[----:B------:R-:W-:Y:S01]  /*1f10*/  IADD3 R120, P1, R103, UR6, RZ ;  /* 0x0000000667787c10 */ /* 0x000fe2000ff3e0ff */
[----:B------:R-:W-:Y:S01]  /*1f20*/  USHF.R.U32.HI UR8, URZ, 0x4, UR4 ;  /* 0x000000043f087899 */ /* 0x000fe20008011604 */
[----:B------:R-:W-:Y:S01]  /*1f30*/  ISETP.GE.U32.AND P0, PT, R160, 0x2e80, PT ;  /* 0x00002e80a000780c */ /* 0x000fe20003f06070 */
[----:B------:R-:W-:Y:S01]  /*1f40*/  ULEA UR4, UR11, UR13, 0xf ;  /* 0x0000000d0b047291 */ /* 0x000fe2000f8e783f */
[----:B------:R-:W-:Y:S01]  /*1f50*/  IADD3.X R121, R106, UR7, RZ, P1, !PT ;  /* 0x000000076a797c10 */ /* 0x000fe20008ffe4ff */
[----:B------:R-:W-:Y:S01]  /*1f60*/  ULOP3.LUT UR8, UR8, 0x3fff, URZ, 0xc0, !UPT ;  /* 0x00003fff08087892 */ /* 0x000fe2000f8ec03f */
[----:B------:R-:W-:Y:S01]  /*1f70*/  IADD3 R116, P1, R105, UR6, RZ ;  /* 0x0000000669747c10 */ /* 0x000fe2000ff3e0ff */
[----:B------:R-:W-:Y:S01]  /*1f80*/  USHF.R.U32.HI UR4, URZ, 0x4, UR4 ;  /* 0x000000043f047899 */ /* 0x000fe20008011604 */
[----:B-1----:R-:W-:-:S02]  /*1f90*/  R2UR UR5, R114 ;  /* 0x00000000720572ca */ /* 0x002fc400000e0000 */
[----:B------:R-:W-:Y:S01]  /*1fa0*/  IADD3.X R117, R108, UR7, RZ, P1, !PT ;  /* 0x000000076c757c10 */ /* 0x000fe20008ffe4ff */
[----:B------:R-:W-:Y:S01]  /*1fb0*/  ULOP3.LUT UR4, UR4, 0x3fff, URZ, 0xc0, !UPT ;  /* 0x00003fff04047892 */ /* 0x000fe2000f8ec03f */
[----:B------:R-:W-:Y:S01]  /*1fc0*/  IADD3 R114, P1, R107, UR6, RZ ;  /* 0x000000066b727c10 */ /* 0x000fe2000ff3e0ff */
[----:B------:R-:W-:Y:S02]  /*1fd0*/  WARPGROUP.ARRIVE ;  /* 0x00000000000079c5 */ /* 0x000fe40000000000 */
[----:B------:R-:W-:Y:S01]  /*1fe0*/  ULOP3.LUT UR18, UR4, 0x4000000, URZ, 0xfc, !UPT ;  /* 0x0400000004127892 */ /* 0x000fe2000f8efc3f */
[----:B------:R-:W-:-:S05]  /*1ff0*/  IADD3.X R115, R110, UR7, RZ, P1, !PT ;  /* 0x000000076e737c10 */ /* 0x000fca0008ffe4ff */
[----:B------:R-:W-:-:S04]  /*2000*/  USHF.L.U32 UR5, UR5, 0x7, URZ ;  /* 0x0000000705057899 */ /* 0x000fc8000800063f */
[----:B------:R-:W-:-:S04]  /*2010*/  ULOP3.LUT UR5, UR5, 0x180, URZ, 0xc0, !UPT ;  /* 0x0000018005057892 */ /* 0x000fc8000f8ec03f */
[----:B------:R-:W-:-:S03]  /*2020*/  UIADD3 UR8, UP0, UR5, UR8, URZ ;  /* 0x0000000805087290 */ /* 0x000fc6000ff1e03f */
[----:B------:R-:W-:Y:S01]  /*2030*/  UMOV UR5, URZ ;  /* 0x0000003f00057c82 */ /* 0x000fe20008000000 */
[----:B------:R-:W-:Y:S02]  /*2040*/  UIADD3.X UR9, URZ, URZ, URZ, UP0, !UPT ;  /* 0x0000003f3f097290 */ /* 0x000fe400087fe43f */
[----:B------:R-:W-:Y:S02]  /*2050*/  ULOP3.LUT UR16, UR8, 0x2000000, URZ, 0xfc, !UPT ;  /* 0x0200000008107892 */ /* 0x000fe4000f8efc3f */
[----:B------:R-:W-:Y:S02]  /*2060*/  ULOP3.LUT UR17, UR9, 0x40000040, URZ, 0xfc, !UPT ;  /* 0x4000004009117892 */ /* 0x000fe4000f8efc3f */
[----:B------:R-:W-:-:S04]  /*2070*/  UISETP.GE.AND UP0, UPT, UR12, 0x4, UPT ;  /* 0x000000040c00788c */ /* 0x000fc8000bf06270 */
[----:B------:R-:W-:-:S03]  /*2080*/  USEL UR12, UR12, URZ, !UP0 ;  /* 0x0000003f0c0c7287 */ /* 0x000fc6000c000000 */
[----:B------:R-:W-:Y:S01]  /*2090*/  HGMMA.64x128x16.F32.BF16 R24, gdesc[UR16], R24 ;  /* 0x01e00000101879f0 */ /* 0x000fe20008701818 */
[----:B------:R-:W-:Y:S01]  /*20a0*/  UMOV UR16, 0x2000002 ;  /* 0x0200000200107882 */ /* 0x000fe20000000000 */
[----:B------:R-:W-:Y:S01]  /*20b0*/  UMOV UR17, 0x40000040 ;  /* 0x4000004000117882 */ /* 0x000fe20000000000 */
[----:B------:R-:W-:Y:S01]  /*20c0*/  UMOV UR18, 0x4000002 ;  /* 0x0400000200127882 */ /* 0x000fe20000000000 */
[----:B------:R-:W-:Y:S01]  /*20d0*/  UMOV UR19, 0x40000040 ;  /* 0x4000004000137882 */ /* 0x000fe20000000000 */
[----:B------:R-:W-:Y:S02]  /*20e0*/  UIADD3.64 UR16, UR8, UR16, URZ ;  /* 0x0000001008107297 */ /* 0x000fe4000fffe03f */
[----:B------:R-:W-:-:S09]  /*20f0*/  UIADD3.64 UR18, UR4, UR18, URZ ;  /* 0x0000001204127297 */ /* 0x000fd2000fffe03f */
        /* <DEDUP_REMOVED lines=41> */
[----:B------:R-:W-:Y:S02]  /*2390*/  UIADD3.64 UR18, UR4, UR18, URZ ;  /* 0x0000001204127297 */ /* 0x000fe4000fffe03f */
[----:B------:R-:W-:-:S06]  /*23a0*/  ULEA UR4, UR12, UR10, 0xe ;  /* 0x0000000a0c047291 */ /* 0x000fcc000f8e703f */
[----:B------:R-:W-:Y:S02]  /*23b0*/  LEA R161, R11, UR4, 0x1 ;  /* 0x000000040ba17c11 */ /* 0x000fe4000f8e08ff */
[----:B------:R-:W-:Y:S02]  /*23c0*/  LEA R163, R13, UR4, 0x1 ;  /* 0x000000040da37c11 */ /* 0x000fe4000f8e08ff */
[----:B------:R-:W-:Y:S01]  /*23d0*/  LEA R165, R15, UR4, 0x1 ;  /* 0x000000040fa57c11 */ /* 0x000fe2000f8e08ff */
[----:B------:R-:W-:Y:S03]  /*23e0*/  HGMMA.64x128x16.F32.BF16 R24, gdesc[UR16], R24, gsb0 ;  /* 0x01e00000101879f0 */ /* 0x000fe60008001818 */
[----:B------:R-:W-:Y:S02]  /*23f0*/  WARPGROUP.DEPBAR.LE gsb0, 0x1 ;  /* 0x00008000000079c5 */ /* 0x000fe40000010100 */
[----:B------:R-:W-:Y:S06]  /*2400*/  BAR.SYNC.DEFER_BLOCKING 0x0 ;  /* 0x0000000000007b1d */ /* 0x000fec0000010000 */
[----:B------:R-:W-:Y:S01]  /*2410*/  @!PT LDS RZ, [RZ] ;  /* 0x00000000fffff984 */ /* 0x000fe20000000800 */
[----:B------:R-:W-:Y:S01]  /*2420*/  @!PT LDS RZ, [RZ] ;  /* 0x00000000fffff984 */ /* 0x000fe20000000800 */
[----:B------:R-:W-:Y:S01]  /*2430*/  @!PT LDS RZ, [RZ] ;  /* 0x00000000fffff984 */ /* 0x000fe20000000800 */
[----:B------:R1:W-:Y:S04]  /*2440*/  LDGSTS.E.BYPASS.128 [R161], desc[UR14][R118.64], !P0 ;  /* 0x0000000076a17fae */ /* 0x0003e8000c101c4e */
[----:B------:R2:W-:Y:S04]  /*2450*/  LDGSTS.E.BYPASS.128 [R163], desc[UR14][R120.64], !P0 ;  /* 0x0000000078a37fae */ /* 0x0005e8000c101c4e */
[----:B------:R3:W-:Y:S01]  /*2460*/  LDGSTS.E.BYPASS.128 [R165], desc[UR14][R116.64], !P0 ;  /* 0x0000000074a57fae */ /* 0x0007e2000c101c4e */
[----:B-1----:R-:W-:-:S02]  /*2470*/  IADD3 R118, P1, R109, UR6, RZ ;  /* 0x000000066d767c10 */ /* 0x002fc4000ff3e0ff */
[----:B------:R-:W-:Y:S02]  /*2480*/  LEA R161, R17, UR4, 0x1 ;  /* 0x0000000411a17c11 */ /* 0x000fe4000f8e08ff */
[----:B------:R-:W-:Y:S02]  /*2490*/  IADD3.X R119, R112, UR7, RZ, P1, !PT ;  /* 0x0000000770777c10 */ /* 0x000fe40008ffe4ff */
[----:B--2---:R-:W-:Y:S01]  /*24a0*/  IADD3 R120, P1, R111, UR6, RZ ;  /* 0x000000066f787c10 */ /* 0x004fe2000ff3e0ff */
[----:B------:R1:W-:Y:S01]  /*24b0*/  LDGSTS.E.BYPASS.128 [R161], desc[UR14][R114.64], !P0 ;  /* 0x0000000072a17fae */ /* 0x0003e2000c101c4e */
[----:B------:R-:W-:Y:S02]  /*24c0*/  LEA R163, R19, UR4, 0x1 ;  /* 0x0000000413a37c11 */ /* 0x000fe4000f8e08ff */
[----:B------:R-:W-:Y:S02]  /*24d0*/  IADD3.X R121, R122, UR7, RZ, P1, !PT ;  /* 0x000000077a797c10 */ /* 0x000fe40008ffe4ff */
[----:B---3--:R-:W-:Y:S01]  /*24e0*/  IADD3 R116, P1, R113, UR6, RZ ;  /* 0x0000000671747c10 */ /* 0x008fe2000ff3e0ff */
[----:B------:R2:W-:Y:S01]  /*24f0*/  LDGSTS.E.BYPASS.128 [R163], desc[UR14][R118.64], !P0 ;  /* 0x0000000076a37fae */ /* 0x0005e2000c101c4e */
[----:B------:R-:W-:-:S02]  /*2500*/  LEA R165, R22, UR4, 0x1 ;  /* 0x0000000416a57c11 */ /* 0x000fc4000f8e08ff */
[----:B------:R-:W-:Y:S02]  /*2510*/  IADD3.X R117, R124, UR7, RZ, P1, !PT ;  /* 0x000000077c757c10 */ /* 0x000fe40008ffe4ff */
[----:B-1----:R-:W-:Y:S01]  /*2520*/  IADD3 R114, P1, R123, UR6, RZ ;  /* 0x000000067b727c10 */ /* 0x002fe2000ff3e0ff */
[----:B------:R1:W-:Y:S01]  /*2530*/  LDGSTS.E.BYPASS.128 [R165], desc[UR14][R120.64], !P0 ;  /* 0x0000000078a57fae */ /* 0x0003e2000c101c4e */
[----:B------:R-:W-:Y:S02]  /*2540*/  LEA R161, R88, UR4, 0x1 ;  /* 0x0000000458a17c11 */ /* 0x000fe4000f8e08ff */
[----:B------:R-:W-:Y:S02]  /*2550*/  IADD3.X R115, R126, UR7, RZ, P1, !PT ;  /* 0x000000077e737c10 */ /* 0x000fe40008ffe4ff */
[----:B--2---:R-:W-:Y:S01]  /*2560*/  IADD3 R118, P1, R125, UR6, RZ ;  /* 0x000000067d767c10 */ /* 0x004fe2000ff3e0ff */
[----:B------:R2:W-:Y:S01]  /*2570*/  LDGSTS.E.BYPASS.128 [R161], desc[UR14][R116.64], !P0 ;  /* 0x0000000074a17fae */ /* 0x0005e2000c101c4e */
[----:B------:R-:W-:Y:S01]  /*2580*/  LEA R163, R89, UR4, 0x1 ;  /* 0x0000000459a37c11 */ /* 0x000fe2000f8e08ff */
[----:B------:R-:W-:Y:S01]  /*2590*/  ULEA UR4, UR12, UR13, 0xf ;  /* 0x0000000d0c047291 */ /* 0x000fe2000f8e783f */
[----:B------:R-:W-:-:S02]  /*25a0*/  IADD3.X R119, R128, UR7, RZ, P1, !PT ;  /* 0x0000000780777c10 */ /* 0x000fc40008ffe4ff */
[----:B-1----:R-:W-:Y:S01]  /*25b0*/  IADD3 R120, P1, R127, UR6, RZ ;  /* 0x000000067f787c10 */ /* 0x002fe2000ff3e0ff */
[----:B------:R1:W-:Y:S02]  /*25c0*/  LDGSTS.E.BYPASS.128 [R163], desc[UR14][R114.64], !P0 ;  /* 0x0000000072a37fae */ /* 0x0003e4000c101c4e */
[----:B------:R-:W-:Y:S02]  /*25d0*/  LEA R165, R12, UR4, 0x1 ;  /* 0x000000040ca57c11 */ /* 0x000fe4000f8e08ff */
[----:B------:R-:W-:Y:S01]  /*25e0*/  IADD3.X R121, R130, UR7, RZ, P1, !PT ;  /* 0x0000000782797c10 */ /* 0x000fe20008ffe4ff */
[----:B------:R-:W0:Y:S01]  /*25f0*/  LDGDEPBAR ;  /* 0x00000000000079af */ /* 0x000e220000000000 */
[----:B--2---:R-:W-:-:S03]  /*2600*/  LEA R161, R14, UR4, 0x1 ;  /* 0x000000040ea17c11 */ /* 0x004fc6000f8e08ff */
[----:B------:R2:W-:Y:S01]  /*2610*/  LDGSTS.E.BYPASS.128 [R165], desc[UR14][R118.64], !P0 ;  /* 0x0000000076a57fae */ /* 0x0005e2000c101c4e */
[----:B-1----:R-:W-:-:S03]  /*2620*/  IADD3 R114, P1, R129, UR6, RZ ;  /* 0x0000000681727c10 */ /* 0x002fc6000ff3e0ff */
[----:B------:R1:W-:Y:S01]  /*2630*/  LDGSTS.E.BYPASS.128 [R161], desc[UR14][R120.64], !P0 ;  /* 0x0000000078a17fae */ /* 0x0003e2000c101c4e */
[----:B------:R-:W-:Y:S02]  /*2640*/  LEA R163, R16, UR4, 0x1 ;  /* 0x0000000410a37c11 */ /* 0x000fe4000f8e08ff */
[----:B------:R-:W-:Y:S02]  /*2650*/  IADD3.X R115, R132, UR7, RZ, P1, !PT ;  /* 0x0000000784737c10 */ /* 0x000fe40008ffe4ff */
[----:B------:R-:W-:Y:S02]  /*2660*/  IADD3 R116, P1, R131, UR6, RZ ;  /* 0x0000000683747c10 */ /* 0x000fe4000ff3e0ff */
[----:B--2---:R-:W-:Y:S01]  /*2670*/  LEA R165, R18, UR4, 0x1 ;  /* 0x0000000412a57c11 */ /* 0x004fe2000f8e08ff */
[----:B------:R2:W-:Y:S01]  /*2680*/  LDGSTS.E.BYPASS.128 [R163], desc[UR14][R114.64], !P0 ;  /* 0x0000000072a37fae */ /* 0x0005e2000c101c4e */
[----:B------:R-:W-:Y:S02]  /*2690*/  IADD3.X R117, R134, UR7, RZ, P1, !PT ;  /* 0x0000000786757c10 */ /* 0x000fe40008ffe4ff */
[----:B------:R-:W-:-:S02]  /*26a0*/  IADD3 R118, P1, R133, UR6, RZ ;  /* 0x0000000685767c10 */ /* 0x000fc4000ff3e0ff */
[----:B-1----:R-:W-:Y:S01]  /*26b0*/  LEA R161, R20, UR4, 0x1 ;  /* 0x0000000414a17c11 */ /* 0x002fe2000f8e08ff */
[----:B------:R1:W-:Y:S01]  /*26c0*/  LDGSTS.E.BYPASS.128 [R165], desc[UR14][R116.64], !P0 ;  /* 0x0000000074a57fae */ /* 0x0003e2000c101c4e */
[----:B------:R-:W-:Y:S02]  /*26d0*/  IADD3.X R119, R136, UR7, RZ, P1, !PT ;  /* 0x0000000788777c10 */ /* 0x000fe40008ffe4ff */
[----:B------:R-:W-:-:S03]  /*26e0*/  IADD3 R120, P1, R135, UR6, RZ ;  /* 0x0000000687787c10 */ /* 0x000fc6000ff3e0ff */
[----:B------:R3:W-:Y:S01]  /*26f0*/  LDGSTS.E.BYPASS.128 [R161], desc[UR14][R118.64], !P0 ;  /* 0x0000000076a17fae */ /* 0x0007e2000c101c4e */
[----:B------:R-:W-:Y:S02]  /*2700*/  IADD3.X R121, R138, UR7, RZ, P1, !PT ;  /* 0x000000078a797c10 */ /* 0x000fe40008ffe4ff */
[----:B--2---:R-:W-:Y:S02]  /*2710*/  IADD3 R114, P1, R137, UR6, RZ ;  /* 0x0000000689727c10 */ /* 0x004fe4000ff3e0ff */
[----:B------:R-:W-:Y:S02]  /*2720*/  LEA R163, R23, UR4, 0x1 ;  /* 0x0000000417a37c11 */ /* 0x000fe4000f8e08ff */
[----:B------:R-:W-:Y:S02]  /*2730*/  IADD3.X R115, R140, UR7, RZ, P1, !PT ;  /* 0x000000078c737c10 */ /* 0x000fe40008ffe4ff */
[----:B-1----:R-:W-:Y:S01]  /*2740*/  IADD3 R116, P1, R139, UR6, RZ ;  /* 0x000000068b747c10 */ /* 0x002fe2000ff3e0ff */
[----:B------:R1:W-:Y:S01]  /*2750*/  LDGSTS.E.BYPASS.128 [R163], desc[UR14][R120.64], !P0 ;  /* 0x0000000078a37fae */ /* 0x0003e2000c101c4e */
[----:B------:R-:W-:-:S02]  /*2760*/  LEA R165, R90, UR4, 0x1 ;  /* 0x000000045aa57c11 */ /* 0x000fc4000f8e08ff */
[----:B------:R-:W-:Y:S02]  /*2770*/  IADD3.X R117, R142, UR7, RZ, P1, !PT ;  /* 0x000000078e757c10 */ /* 0x000fe40008ffe4ff */
[----:B---3--:R-:W-:Y:S01]  /*2780*/  IADD3 R118, P1, R141, UR6, RZ ;  /* 0x000000068d767c10 */ /* 0x008fe2000ff3e0ff */
[----:B------:R2:W-:Y:S01]  /*2790*/  LDGSTS.E.BYPASS.128 [R165], desc[UR14][R114.64], !P0 ;  /* 0x0000000072a57fae */ /* 0x0005e2000c101c4e */
[----:B------:R-:W-:Y:S02]  /*27a0*/  LEA R161, R91, UR4, 0x1 ;  /* 0x000000045ba17c11 */ /* 0x000fe4000f8e08ff */
[----:B------:R-:W-:Y:S02]  /*27b0*/  IADD3.X R119, R144, UR7, RZ, P1, !PT ;  /* 0x0000000790777c10 */ /* 0x000fe40008ffe4ff */
[----:B-1----:R-:W-:Y:S01]  /*27c0*/  IADD3 R120, P1, R143, UR6, RZ ;  /* 0x000000068f787c10 */ /* 0x002fe2000ff3e0ff */
[----:B------:R1:W-:Y:S01]  /*27d0*/  LDGSTS.E.BYPASS.128 [R161], desc[UR14][R116.64], !P0 ;  /* 0x0000000074a17fae */ /* 0x0003e2000c101c4e */
[----:B------:R-:W-:-:S02]  /*27e0*/  LEA R163, R4, UR4, 0x1 ;  /* 0x0000000404a37c11 */ /* 0x000fc4000f8e08ff */
[----:B------:R-:W-:Y:S02]  /*27f0*/  IADD3.X R121, R146, UR7, RZ, P1, !PT ;  /* 0x0000000792797c10 */ /* 0x000fe40008ffe4ff */
[----:B--2---:R-:W-:Y:S01]  /*2800*/  IADD3 R114, P1, R145, UR6, RZ ;  /* 0x0000000691727c10 */ /* 0x004fe2000ff3e0ff */
        /* <DEDUP_REMOVED lines=21> */
[----:B------:R-:W-:Y:S01]  /*2960*/  LEA R163, R10, UR4, 0x1 ;  /* 0x000000040aa37c11 */ /* 0x000fe2000f8e08ff */
[----:B------:R-:W-:Y:S01]  /*2970*/  UIADD3 UR6, UP0, UR6, 0x100, URZ ;  /* 0x0000010006067890 */ /* 0x000fe2000ff1e03f */
[----:B------:R-:W-:-:S02]  /*2980*/  IADD3.X R117, R157, UR7, RZ, P1, !PT ;  /* 0x000000079d757c10 */ /* 0x000fc40008ffe4ff */
[----:B--2---:R-:W-:Y:S01]  /*2990*/  LEA R119, R92, UR4, 0x1 ;  /* 0x000000045c777c11 */ /* 0x004fe2000f8e08ff */
[----:B------:R1:W-:Y:S01]  /*29a0*/  LDGSTS.E.BYPASS.128 [R163], desc[UR14][R114.64], !P0 ;  /* 0x0000000072a37fae */ /* 0x0003e2000c101c4e */
[----:B------:R-:W-:-:S03]  /*29b0*/  UIADD3.X UR7, URZ, UR7, URZ, UP0, !UPT ;  /* 0x000000073f077290 */ /* 0x000fc600087fe43f */
[----:B------:R1:W-:Y:S01]  /*29c0*/  LDGSTS.E.BYPASS.128 [R119], desc[UR14][R116.64], !P0 ;  /* 0x0000000074777fae */ /* 0x0003e2000c101c4e */
[----:B------:R-:W-:-:S03]  /*29d0*/  ISETP.GE.U32.AND P0, PT, R160, 0x2f80, PT ;  /* 0x00002f80a000780c */ /* 0x000fc60003f06070 */
[----:B------:R-:W0:Y:S10]  /*29e0*/  LDGDEPBAR ;  /* 0x00000000000079af */ /* 0x000e340000000000 */
[----:B-1----:R-:W-:Y:S05]  /*29f0*/  @!P0 BRA `(.L_x_0) ;  /* 0xfffffff400148947 */ /* 0x002fea000383ffff */
[----:B------:R-:W-:Y:S02]  /*2a00*/  WARPGROUP.DEPBAR.LE gsb0, 0x0 ;  /* 0x00008000000079c5 */ /* 0x000fe40000010000 */
[----:B------:R-:W-:-:S04]  /*2a10*/  DEPBAR.LE SB0, 0x0 ;  /* 0x000080000000791a */ /* 0x000fc80000000000 */
[----:B------:R-:W-:Y:S02]  /*2a20*/  SHF.R.U32.HI R5, RZ, 0x1, R0 ;  /* 0x00000001ff057819 */ /* 0x000fe40000011600 */
[----:B------:R-:W-:Y:S02]  /*2a30*/  LOP3.LUT R4, R0, 0xf, RZ, 0xc0, !PT ;  /* 0x0000000f00047812 */ /* 0x000fe400078ec0ff */
[----:B------:R-:W-:Y:S02]  /*2a40*/  LOP3.LUT R5, R5, 0x8, RZ, 0xc0, !PT ;  /* 0x0000000805057812 */ /* 0x000fe400078ec0ff */
[----:B------:R-:W-:Y:S02]  /*2a50*/  LOP3.LUT R0, R159, 0x3, RZ, 0xc0, !PT ;  /* 0x000000039f007812 */ /* 0x000fe400078ec0ff */
[----:B------:R-:W-:Y:S01]  /*2a60*/  LOP3.LUT R3, R3, 0x1, RZ, 0xc0, !PT ;  /* 0x0000000103037812 */ /* 0x000fe200078ec0ff */
[----:B------:R-:W-:Y:S01]  /*2a70*/  IMAD R5, R4, 0x88, R5 ;  /* 0x0000008804057824 */ /* 0x000fe200078e0205 */
[----:B------:R-:W-:-:S02]  /*2a80*/  F2FP.BF16.F32.PACK_AB R24, R25, R24 ;  /* 0x000000181918723e */ /* 0x000fc400000010ff */
[----:B------:R-:W-:Y:S01]  /*2a90*/  F2FP.BF16.F32.PACK_AB R25, R27, R26 ;  /* 0x0000001a1b19723e */ /* 0x000fe200000010ff */
[C---:B------:R-:W-:Y:S01]  /*2aa0*/  IMAD R5, R0.reuse, 0x880, R5 ;  /* 0x0000088000057824 */ /* 0x040fe200078e0205 */
[----:B------:R-:W-:Y:S01]  /*2ab0*/  F2FP.BF16.F32.PACK_AB R32, R33, R32 ;  /* 0x000000202120723e */ /* 0x000fe200000010ff */
[----:B------:R-:W-:Y:S01]  /*2ac0*/  IMAD R4, R0, 0x2, R3 ;  /* 0x0000000200047824 */ /* 0x000fe200078e0203 */
[----:B------:R-:W-:Y:S02]  /*2ad0*/  F2FP.BF16.F32.PACK_AB R26, R29, R28 ;  /* 0x0000001c1d1a723e */ /* 0x000fe400000010ff */
[----:B------:R-:W-:Y:S01]  /*2ae0*/  F2FP.BF16.F32.PACK_AB R27, R31, R30 ;  /* 0x0000001e1f1b723e */ /* 0x000fe200000010ff */
[----:B------:R-:W-:Y:S01]  /*2af0*/  IMAD R4, R4, 0x88, R101 ;  /* 0x0000008804047824 */ /* 0x000fe200078e0265 */
[----:B------:R-:W-:Y:S02]  /*2b00*/  F2FP.BF16.F32.PACK_AB R33, R35, R34 ;  /* 0x000000222321723e */ /* 0x000fe400000010ff */
[----:B------:R-:W-:-:S02]  /*2b10*/  F2FP.BF16.F32.PACK_AB R40, R41, R40 ;  /* 0x000000282928723e */ /* 0x000fc400000010ff */
[----:B------:R-:W-:Y:S01]  /*2b20*/  LEA R0, R5, UR10, 0x1 ;  /* 0x0000000a05007c11 */ /* 0x000fe2000f8e08ff */
[----:B------:R-:W-:Y:S01]  /*2b30*/  BAR.SYNC.DEFER_BLOCKING 0x0 ;  /* 0x0000000000007b1d */ /* 0x000fe20000010000 */
[----:B------:R-:W-:Y:S02]  /*2b40*/  F2FP.BF16.F32.PACK_AB R34, R37, R36 ;  /* 0x000000242522723e */ /* 0x000fe400000010ff */
[----:B------:R-:W-:Y:S02]  /*2b50*/  F2FP.BF16.F32.PACK_AB R35, R39, R38 ;  /* 0x000000262723723e */ /* 0x000fe400000010ff */
[----:B------:R-:W-:Y:S02]  /*2b60*/  F2FP.BF16.F32.PACK_AB R41, R43, R42 ;  /* 0x0000002a2b29723e */ /* 0x000fe400000010ff */
[----:B------:R-:W-:Y:S02]  /*2b70*/  F2FP.BF16.F32.PACK_AB R48, R49, R48 ;  /* 0x000000303130723e */ /* 0x000fe400000010ff */
[----:B------:R-:W-:-:S02]  /*2b80*/  F2FP.BF16.F32.PACK_AB R42, R45, R44 ;  /* 0x0000002c2d2a723e */ /* 0x000fc400000010ff */
[----:B------:R-:W-:Y:S02]  /*2b90*/  F2FP.BF16.F32.PACK_AB R43, R47, R46 ;  /* 0x0000002e2f2b723e */ /* 0x000fe400000010ff */
[----:B------:R-:W-:Y:S02]  /*2ba0*/  F2FP.BF16.F32.PACK_AB R49, R51, R50 ;  /* 0x000000323331723e */ /* 0x000fe400000010ff */
[----:B------:R-:W-:Y:S02]  /*2bb0*/  F2FP.BF16.F32.PACK_AB R56, R57, R56 ;  /* 0x000000383938723e */ /* 0x000fe400000010ff */
[----:B------:R-:W-:Y:S02]  /*2bc0*/  F2FP.BF16.F32.PACK_AB R50, R53, R52 ;  /* 0x000000343532723e */ /* 0x000fe400000010ff */
[----:B------:R-:W-:Y:S02]  /*2bd0*/  F2FP.BF16.F32.PACK_AB R51, R55, R54 ;  /* 0x000000363733723e */ /* 0x000fe400000010ff */
[----:B------:R-:W-:-:S02]  /*2be0*/  F2FP.BF16.F32.PACK_AB R57, R59, R58 ;  /* 0x0000003a3b39723e */ /* 0x000fc400000010ff */
[----:B------:R-:W-:Y:S01]  /*2bf0*/  F2FP.BF16.F32.PACK_AB R64, R65, R64 ;  /* 0x000000404140723e */ /* 0x000fe200000010ff */
[----:B------:R-:W-:Y:S01]  /*2c00*/  STSM.16.M88.4 [R0], R24 ;  /* 0x0000001800007844 */ /* 0x000fe20000000200 */
[----:B------:R-:W-:Y:S02]  /*2c10*/  F2FP.BF16.F32.PACK_AB R58, R61, R60 ;  /* 0x0000003c3d3a723e */ /* 0x000fe400000010ff */
[----:B------:R-:W-:Y:S01]  /*2c20*/  F2FP.BF16.F32.PACK_AB R59, R63, R62 ;  /* 0x0000003e3f3b723e */ /* 0x000fe200000010ff */
[----:B------:R-:W-:Y:S01]  /*2c30*/  STSM.16.M88.4 [R0+0x20], R32 ;  /* 0x0000202000007844 */ /* 0x000fe20000000200 */
[----:B------:R-:W-:Y:S02]  /*2c40*/  F2FP.BF16.F32.PACK_AB R65, R67, R66 ;  /* 0x000000424341723e */ /* 0x000fe400000010ff */
[----:B------:R-:W-:Y:S01]  /*2c50*/  F2FP.BF16.F32.PACK_AB R72, R73, R72 ;  /* 0x000000484948723e */ /* 0x000fe200000010ff */
[----:B------:R-:W-:Y:S01]  /*2c60*/  STSM.16.M88.4 [R0+0x40], R40 ;  /* 0x0000402800007844 */ /* 0x000fe20000000200 */
[----:B------:R-:W-:-:S02]  /*2c70*/  F2FP.BF16.F32.PACK_AB R66, R69, R68 ;  /* 0x000000444542723e */ /* 0x000fc400000010ff */
[----:B------:R-:W-:Y:S01]  /*2c80*/  F2FP.BF16.F32.PACK_AB R67, R71, R70 ;  /* 0x000000464743723e */ /* 0x000fe200000010ff */
[----:B------:R-:W-:Y:S01]  /*2c90*/  STSM.16.M88.4 [R0+0x60], R48 ;  /* 0x0000603000007844 */ /* 0x000fe20000000200 */
        /* <DEDUP_REMOVED lines=10> */
[----:B------:R-:W-:Y:S02]  /*2d40*/  LEA R14, R4, UR10, 0x1 ;  /* 0x0000000a040e7c11 */ /* 0x000fe4000f8e08ff */
[----:B------:R-:W1:Y:S01]  /*2d50*/  LDC.64 R4, c[0x0][0x220] ;  /* 0x00008800ff047b82 */ /* 0x000e620000000a00 */
[----:B------:R-:W-:Y:S01]  /*2d60*/  STSM.16.M88.4 [R0+0xe0], R80 ;  /* 0x0000e05000007844 */ /* 0x000fe20000000200 */
[----:B------:R-:W-:-:S06]  /*2d70*/  LOP3.LUT R21, R21, 0x78, R2, 0xf8, !PT ;  /* 0x0000007815157812 */ /* 0x000fcc00078ef802 */
[----:B------:R-:W-:Y:S01]  /*2d80*/  BAR.SYNC.DEFER_BLOCKING 0x0 ;  /* 0x0000000000007b1d */ /* 0x000fe20000010000 */
[----:B------:R-:W-:Y:S01]  /*2d90*/  ISETP.GE.AND P0, PT, R21, 0xc00, PT ;  /* 0x00000c001500780c */ /* 0x000fe20003f06270 */
[C-C-:B------:R-:W-:Y:S02]  /*2da0*/  IMAD R3, R93.reuse, 0xc00, R21.reuse ;  /* 0x00000c005d037824 */ /* 0x140fe400078e0215 */
[--C-:B------:R-:W-:Y:S01]  /*2db0*/  IMAD R7, R94, 0xc00, R21.reuse ;  /* 0x00000c005e077824 */ /* 0x100fe200078e0215 */
[----:B------:R-:W-:Y:S01]  /*2dc0*/  ISETP.LT.AND P1, PT, R93, 0x1000, !P0 ;  /* 0x000010005d00780c */ /* 0x000fe20004721270 */
[--C-:B------:R-:W-:Y:S01]  /*2dd0*/  IMAD R9, R96, 0xc00, R21.reuse ;  /* 0x00000c0060097824 */ /* 0x100fe200078e0215 */
[----:B------:R-:W-:Y:S01]  /*2de0*/  ISETP.LT.AND P2, PT, R94, 0x1000, !P0 ;  /* 0x000010005e00780c */ /* 0x000fe20004741270 */
[--C-:B------:R-:W-:Y:S01]  /*2df0*/  IMAD R11, R98, 0xc00, R21.reuse ;  /* 0x00000c00620b7824 */ /* 0x100fe200078e0215 */
[C---:B------:R-:W-:Y:S01]  /*2e00*/  ISETP.LT.AND P5, PT, R95.reuse, 0x1000, !P0 ;  /* 0x000010005f00780c */ /* 0x040fe200047a1270 */
[--C-:B------:R-:W-:Y:S01]  /*2e10*/  IMAD R95, R95, 0xc00, R21.reuse ;  /* 0x00000c005f5f7824 */ /* 0x100fe200078e0215 */
[----:B------:R-:W-:Y:S01]  /*2e20*/  ISETP.LT.AND P4, PT, R96, 0x1000, !P0 ;  /* 0x000010006000780c */ /* 0x000fe20004781270 */
[--C-:B------:R-:W-:Y:S01]  /*2e30*/  IMAD R13, R99, 0xc00, R21.reuse ;  /* 0x00000c00630d7824 */ /* 0x100fe200078e0215 */
[C---:B------:R-:W-:Y:S01]  /*2e40*/  ISETP.LT.AND P3, PT, R97.reuse, 0x1000, !P0 ;  /* 0x000010006100780c */ /* 0x040fe20004761270 */
[----:B------:R-:W-:-:S02]  /*2e50*/  IMAD R97, R97, 0xc00, R21 ;  /* 0x00000c0061617824 */ /* 0x000fc400078e0215 */
[----:B-1----:R-:W-:-:S04]  /*2e60*/  IMAD.WIDE R2, R3, 0x2, R4 ;  /* 0x0000000203027825 */ /* 0x002fc800078e0204 */
[--C-:B------:R-:W-:Y:S01]  /*2e70*/  IMAD.WIDE R6, R7, 0x2, R4.reuse ;  /* 0x0000000207067825 */ /* 0x100fe200078e0204 */
[----:B------:R-:W1:Y:S03]  /*2e80*/  LDS.128 R16, [R14] ;  /* 0x000000000e107984 */ /* 0x000e660000000c00 */
[--C-:B------:R-:W-:Y:S01]  /*2e90*/  IMAD.WIDE R10, R11, 0x2, R4.reuse ;  /* 0x000000020b0a7825 */ /* 0x100fe200078e0204 */
[----:B------:R-:W2:Y:S03]  /*2ea0*/  LDS.128 R24, [R14+0x880] ;  /* 0x000880000e187984 */ /* 0x000ea60000000c00 */
[----:B------:R-:W-:Y:S01]  /*2eb0*/  IMAD.WIDE R12, R13, 0x2, R4 ;  /* 0x000000020d0c7825 */ /* 0x000fe200078e0204 */
[----:B------:R-:W3:Y:S04]  /*2ec0*/  LDS.128 R28, [R14+0x1100] ;  /* 0x001100000e1c7984 */ /* 0x000ee80000000c00 */
[----:B------:R-:W4:Y:S04]  /*2ed0*/  LDS.128 R32, [R14+0x1980] ;  /* 0x001980000e207984 */ /* 0x000f280000000c00 */
[----:B------:R-:W5:Y:S04]  /*2ee0*/  LDS.128 R36, [R14+0x2200] ;  /* 0x002200000e247984 */ /* 0x000f680000000c00 */
[----:B------:R-:W3:Y:S04]  /*2ef0*/  LDS.128 R40, [R14+0x2a80] ;  /* 0x002a80000e287984 */ /* 0x000ee80000000c00 */
[----:B------:R-:W4:Y:S04]  /*2f00*/  LDS.128 R44, [R14+0x3300] ;  /* 0x003300000e2c7984 */ /* 0x000f280000000c00 */
[----:B-1----:R1:W-:Y:S01]  /*2f10*/  @P1 STG.E.128 desc[UR14][R2.64], R16 ;  /* 0x0000001002001986 */ /* 0x0023e2000c101d0e */
[----:B------:R-:W-:-:S03]  /*2f20*/  ISETP.LT.AND P1, PT, R99, 0x1000, !P0 ;  /* 0x000010006300780c */ /* 0x000fc60004721270 */
[----:B--2---:R2:W-:Y:S01]  /*2f30*/  @P2 STG.E.128 desc[UR14][R6.64], R24 ;  /* 0x0000001806002986 */ /* 0x0045e2000c101d0e */
[----:B------:R-:W-:Y:S02]  /*2f40*/  ISETP.LT.AND P2, PT, R98, 0x1000, !P0 ;  /* 0x000010006200780c */ /* 0x000fe40004741270 */
[----:B------:R-:W-:Y:S01]  /*2f50*/  ISETP.LT.AND P0, PT, R100, 0x1000, !P0 ;  /* 0x000010006400780c */ /* 0x000fe20004701270 */
[----:B-1----:R-:W-:-:S04]  /*2f60*/  IMAD.WIDE R2, R95, 0x2, R4 ;  /* 0x000000025f027825 */ /* 0x002fc800078e0204 */
[--C-:B--2---:R-:W-:Y:S01]  /*2f70*/  IMAD.WIDE R6, R9, 0x2, R4.reuse ;  /* 0x0000000209067825 */ /* 0x104fe200078e0204 */
[----:B---3--:R1:W-:Y:S03]  /*2f80*/  @P5 STG.E.128 desc[UR14][R2.64], R28 ;  /* 0x0000001c02005986 */ /* 0x0083e6000c101d0e */
[----:B------:R-:W-:Y:S01]  /*2f90*/  IMAD.WIDE R8, R97, 0x2, R4 ;  /* 0x0000000261087825 */ /* 0x000fe200078e0204 */
[----:B----4-:R1:W-:Y:S04]  /*2fa0*/  @P4 STG.E.128 desc[UR14][R6.64], R32 ;  /* 0x0000002006004986 */ /* 0x0103e8000c101d0e */
[----:B-----5:R1:W-:Y:S04]  /*2fb0*/  @P3 STG.E.128 desc[UR14][R8.64], R36 ;  /* 0x0000002408003986 */ /* 0x0203e8000c101d0e */
[----:B------:R1:W-:Y:S04]  /*2fc0*/  @P2 STG.E.128 desc[UR14][R10.64], R40 ;  /* 0x000000280a002986 */ /* 0x0003e8000c101d0e */
[----:B------:R1:W-:Y:S01]  /*2fd0*/  @P1 STG.E.128 desc[UR14][R12.64], R44 ;  /* 0x0000002c0c001986 */ /* 0x0003e2000c101d0e */
[----:B------:R-:W-:Y:S05]  /*2fe0*/  @!P0 EXIT ;  /* 0x000000000000894d */ /* 0x000fea0003800000 */
[----:B-1----:R-:W1:Y:S01]  /*2ff0*/  LDS.128 R12, [R14+0x3b80] ;  /* 0x003b80000e0c7984 */ /* 0x002e620000000c00 */
[----:B------:R-:W-:-:S04]  /*3000*/  IMAD R21, R100, 0xc00, R21 ;  /* 0x00000c0064157824 */ /* 0x000fc800078e0215 */
[----:B------:R-:W-:-:S05]  /*3010*/  IMAD.WIDE R4, R21, 0x2, R4 ;  /* 0x0000000215047825 */ /* 0x000fca00078e0204 */
[----:B-1----:R-:W-:Y:S01]  /*3020*/  STG.E.128 desc[UR14][R4.64], R12 ;  /* 0x0000000c04007986 */ /* 0x002fe2000c101d0e */
[----:B------:R-:W-:Y:S05]  /*3030*/  EXIT ;  /* 0x000000000000794d */ /* 0x000fea0003800000 */
.L_x_1:
[----:B------:R-:W-:-:S00]  /*3040*/  BRA `(.L_x_1) ;  /* 0xfffffffc00fc7947 */ /* 0x000fc0000383ffff */
[----:B------:R-:W-:-:S00]  /*3050*/  NOP ;  /* 0x0000000000007918 */ /* 0x000fc00000000000 */
        /* <DEDUP_REMOVED lines=10> */
.L_x_2:


//--------------------- .nv.shared.triton_mm      --------------------------
	.section	.nv.shared.triton_mm,"aw",@nobits
	.sectionflags	@""
	.align	16
	.zero		1024


//--------------------- .nv.constant0.triton_mm   --------------------------
	.section	.nv.constant0.triton_mm,"a",@progbits
	.sectionflags	@""
	.align	4
.nv.constant0.triton_mm:
	.zero		552
